	.target	sm_90a

	.elftype	@"ET_EXEC"


//--------------------- .note.nv.tkinfo           --------------------------
	.section	.note.nv.tkinfo,"",@"SHT_NOTE"
	.sectionflags	@"SHF_NOTE_NV_TKINFO"
	.tkinfo
        /*0018*/ 	.word	0x00000002
        /*0030*/ 	.string	""
        /*0030*/ 	.string	"ptxas"
        /*0030*/ 	.string	"Cuda compilation tools, release 13.0, V13.0.88"
        /*0030*/ 	.string	"Build cuda_13.0.r13.0/compiler.36424714_0"
        /*0030*/ 	.string	"-arch sm_90a -m 64 "



//--------------------- .note.nv.cuinfo           --------------------------
	.section	.note.nv.cuinfo,"",@"SHT_NOTE"
	.sectionflags	@"SHF_NOTE_NV_CUINFO"
        /*0018*/ 	.short	0x0002
        /*001a*/ 	.short	0x005a
        /*001c*/ 	.short	0x0082
	.zero		2


//--------------------- .nv.info                  --------------------------
	.section	.nv.info,"",@"SHT_CUDA_INFO"
	.align	4


	//----- nvinfo : EIATTR_REGCOUNT
	.align		4
        /*0000*/ 	.byte	0x04, 0x2f
        /*0002*/ 	.short	(.L_29 - .L_28)
	.align		4
.L_28:
        /*0004*/ 	.word	index@(_Z16rope_cuda_kernelP6__halfPKS_S2_iiiiPKiibi)
        /*0008*/ 	.word	0x00000012


	//----- nvinfo : EIATTR_FRAME_SIZE
	.align		4
.L_29:
        /*000c*/ 	.byte	0x04, 0x11
        /*000e*/ 	.short	(.L_31 - .L_30)
	.align		4
.L_30:
        /*0010*/ 	.word	index@(_Z16rope_cuda_kernelP6__halfPKS_S2_iiiiPKiibi)
        /*0014*/ 	.word	0x00000000


	//----- nvinfo : EIATTR_REGCOUNT
	.align		4
.L_31:
        /*0018*/ 	.byte	0x04, 0x2f
        /*001a*/ 	.short	(.L_33 - .L_32)
	.align		4
.L_32:
        /*001c*/ 	.word	index@(_Z19rope_cuda_qk_kernelP6__halfS0_PKS_S2_iiiiiiPKiibi)
        /*0020*/ 	.word	0x00000014


	//----- nvinfo : EIATTR_FRAME_SIZE
	.align		4
.L_33:
        /*0024*/ 	.byte	0x04, 0x11
        /*0026*/ 	.short	(.L_35 - .L_34)
	.align		4
.L_34:
        /*0028*/ 	.word	index@(_Z19rope_cuda_qk_kernelP6__halfS0_PKS_S2_iiiiiiPKiibi)
        /*002c*/ 	.word	0x00000000


	//----- nvinfo : EIATTR_MIN_STACK_SIZE
	.align		4
.L_35:
        /*0030*/ 	.byte	0x04, 0x12
        /*0032*/ 	.short	(.L_37 - .L_36)
	.align		4
.L_36:
        /*0034*/ 	.word	index@(_Z19rope_cuda_qk_kernelP6__halfS0_PKS_S2_iiiiiiPKiibi)
        /*0038*/ 	.word	0x00000000


	//----- nvinfo : EIATTR_MIN_STACK_SIZE
	.align		4
.L_37:
        /*003c*/ 	.byte	0x04, 0x12
        /*003e*/ 	.short	(.L_39 - .L_38)
	.align		4
.L_38:
        /*0040*/ 	.word	index@(_Z16rope_cuda_kernelP6__halfPKS_S2_iiiiPKiibi)
        /*0044*/ 	.word	0x00000000
.L_39:


//--------------------- .nv.compat                --------------------------
	.section	.nv.compat,"",@"SHT_CUDA_COMPAT_INFO"
	.align	4
        /*0000*/ 	.byte	0x02, 0x09, 0x01, 0x00, 0x02, 0x02, 0x01, 0x00, 0x02, 0x05, 0x05, 0x00, 0x03, 0x07, 0x01, 0x01
        /*0010*/ 	.byte	0x02, 0x03, 0x00, 0x00, 0x02, 0x06, 0x01, 0x00, 0x04, 0x0b, 0x08, 0x00, 0x00, 0x00, 0x00, 0x00
        /*0020*/ 	.byte	0x00, 0x00, 0x00, 0x00


//--------------------- .nv.info._Z19rope_cuda_qk_kernelP6__halfS0_PKS_S2_iiiiiiPKiibi --------------------------
	.section	.nv.info._Z19rope_cuda_qk_kernelP6__halfS0_PKS_S2_iiiiiiPKiibi,"",@"SHT_CUDA_INFO"
	.sectionflags	@""
	.align	4


	//----- nvinfo : EIATTR_CUDA_API_VERSION
	.align		4
        /*0000*/ 	.byte	0x04, 0x37
        /*0002*/ 	.short	(.L_41 - .L_40)
.L_40:
        /*0004*/ 	.word	0x00000082


	//----- nvinfo : EIATTR_KPARAM_INFO
	.align		4
.L_41:
        /*0008*/ 	.byte	0x04, 0x17
        /*000a*/ 	.short	(.L_43 - .L_42)
.L_42:
        /*000c*/ 	.word	0x00000000
        /*0010*/ 	.short	0x000d
        /*0012*/ 	.short	0x0048
        /*0014*/ 	.byte	0x00, 0xf0, 0x11, 0x00


	//----- nvinfo : EIATTR_KPARAM_INFO
	.align		4
.L_43:
        /*0018*/ 	.byte	0x04, 0x17
        /*001a*/ 	.short	(.L_45 - .L_44)
.L_44:
        /*001c*/ 	.word	0x00000000
        /*0020*/ 	.short	0x000c
        /*0022*/ 	.short	0x0044
        /*0024*/ 	.byte	0x00, 0xf0, 0x05, 0x00


	//----- nvinfo : EIATTR_KPARAM_INFO
	.align		4
.L_45:
        /*0028*/ 	.byte	0x04, 0x17
        /*002a*/ 	.short	(.L_47 - .L_46)
.L_46:
        /*002c*/ 	.word	0x00000000
        /*0030*/ 	.short	0x000b
        /*0032*/ 	.short	0x0040
        /*0034*/ 	.byte	0x00, 0xf0, 0x11, 0x00


	//----- nvinfo : EIATTR_KPARAM_INFO
	.align		4
.L_47:
        /*0038*/ 	.byte	0x04, 0x17
        /*003a*/ 	.short	(.L_49 - .L_48)
.L_48:
        /*003c*/ 	.word	0x00000000
        /*0040*/ 	.short	0x000a
        /*0042*/ 	.short	0x0038
        /*0044*/ 	.byte	0x00, 0xf0, 0x21, 0x00


	//----- nvinfo : EIATTR_KPARAM_INFO
	.align		4
.L_49:
        /*0048*/ 	.byte	0x04, 0x17
        /*004a*/ 	.short	(.L_51 - .L_50)
.L_50:
        /*004c*/ 	.word	0x00000000
        /*0050*/ 	.short	0x0009
        /*0052*/ 	.short	0x0034
        /*0054*/ 	.byte	0x00, 0xf0, 0x11, 0x00


	//----- nvinfo : EIATTR_KPARAM_INFO
	.align		4
.L_51:
        /*0058*/ 	.byte	0x04, 0x17
        /*005a*/ 	.short	(.L_53 - .L_52)
.L_52:
        /*005c*/ 	.word	0x00000000
        /*0060*/ 	.short	0x0008
        /*0062*/ 	.short	0x0030
        /*0064*/ 	.byte	0x00, 0xf0, 0x11, 0x00


	//----- nvinfo : EIATTR_KPARAM_INFO
	.align		4
.L_53:
        /*0068*/ 	.byte	0x04, 0x17
        /*006a*/ 	.short	(.L_55 - .L_54)
.L_54:
        /*006c*/ 	.word	0x00000000
        /*0070*/ 	.short	0x0007
        /*0072*/ 	.short	0x002c
        /*0074*/ 	.byte	0x00, 0xf0, 0x11, 0x00


	//----- nvinfo : EIATTR_KPARAM_INFO
	.align		4
.L_55:
        /*0078*/ 	.byte	0x04, 0x17
        /*007a*/ 	.short	(.L_57 - .L_56)
.L_56:
        /*007c*/ 	.word	0x00000000
        /*0080*/ 	.short	0x0006
        /*0082*/ 	.short	0x0028
        /*0084*/ 	.byte	0x00, 0xf0, 0x11, 0x00


	//----- nvinfo : EIATTR_KPARAM_INFO
	.align		4
.L_57:
        /*0088*/ 	.byte	0x04, 0x17
        /*008a*/ 	.short	(.L_59 - .L_58)
.L_58:
        /*008c*/ 	.word	0x00000000
        /*0090*/ 	.short	0x0005
        /*0092*/ 	.short	0x0024
        /*0094*/ 	.byte	0x00, 0xf0, 0x11, 0x00


	//----- nvinfo : EIATTR_KPARAM_INFO
	.align		4
.L_59:
        /*0098*/ 	.byte	0x04, 0x17
        /*009a*/ 	.short	(.L_61 - .L_60)
.L_60:
        /*009c*/ 	.word	0x00000000
        /*00a0*/ 	.short	0x0004
        /*00a2*/ 	.short	0x0020
        /*00a4*/ 	.byte	0x00, 0xf0, 0x11, 0x00


	//----- nvinfo : EIATTR_KPARAM_INFO
	.align		4
.L_61:
        /*00a8*/ 	.byte	0x04, 0x17
        /*00aa*/ 	.short	(.L_63 - .L_62)
.L_62:
        /*00ac*/ 	.word	0x00000000
        /*00b0*/ 	.short	0x0003
        /*00b2*/ 	.short	0x0018
        /*00b4*/ 	.byte	0x00, 0xf0, 0x21, 0x00


	//----- nvinfo : EIATTR_KPARAM_INFO
	.align		4
.L_63:
        /*00b8*/ 	.byte	0x04, 0x17
        /*00ba*/ 	.short	(.L_65 - .L_64)
.L_64:
        /*00bc*/ 	.word	0x00000000
        /*00c0*/ 	.short	0x0002
        /*00c2*/ 	.short	0x0010
        /*00c4*/ 	.byte	0x00, 0xf0, 0x21, 0x00


	//----- nvinfo : EIATTR_KPARAM_INFO
	.align		4
.L_65:
        /*00c8*/ 	.byte	0x04, 0x17
        /*00ca*/ 	.short	(.L_67 - .L_66)
.L_66:
        /*00cc*/ 	.word	0x00000000
        /*00d0*/ 	.short	0x0001
        /*00d2*/ 	.short	0x0008
        /*00d4*/ 	.byte	0x00, 0xf0, 0x21, 0x00


	//----- nvinfo : EIATTR_KPARAM_INFO
	.align		4
.L_67:
        /*00d8*/ 	.byte	0x04, 0x17
        /*00da*/ 	.short	(.L_69 - .L_68)
.L_68:
        /*00dc*/ 	.word	0x00000000
        /*00e0*/ 	.short	0x0000
        /*00e2*/ 	.short	0x0000
        /*00e4*/ 	.byte	0x00, 0xf0, 0x21, 0x00


	//----- nvinfo : EIATTR_SPARSE_MMA_MASK
	.align		4
.L_69:
        /*00e8*/ 	.byte	0x03, 0x50
        /*00ea*/ 	.short	0x0000


	//----- nvinfo : EIATTR_MAXREG_COUNT
	.align		4
        /*00ec*/ 	.byte	0x03, 0x1b
        /*00ee*/ 	.short	0x00ff


	//----- nvinfo : EIATTR_MERCURY_ISA_VERSION
	.align		4
        /*00f0*/ 	.byte	0x03, 0x5f
        /*00f2*/ 	.short	0x0101


	//----- nvinfo : EIATTR_EXIT_INSTR_OFFSETS
	.align		4
        /*00f4*/ 	.byte	0x04, 0x1c
        /*00f6*/ 	.short	(.L_71 - .L_70)


	//   ....[0]....
.L_70:
        /*00f8*/ 	.word	0x00000100


	//   ....[1]....
        /*00fc*/ 	.word	0x00000620


	//   ....[2]....
        /*0100*/ 	.word	0x00000a80


	//   ....[3]....
        /*0104*/ 	.word	0x00000ab0


	//   ....[4]....
        /*0108*/ 	.word	0x00000f70


	//   ....[5]....
        /*010c*/ 	.word	0x00001370


	//----- nvinfo : EIATTR_CRS_STACK_SIZE
	.align		4
.L_71:
        /*0110*/ 	.byte	0x04, 0x1e
        /*0112*/ 	.short	(.L_73 - .L_72)
.L_72:
        /*0114*/ 	.word	0x00000000


	//----- nvinfo : EIATTR_CBANK_PARAM_SIZE
	.align		4
.L_73:
        /*0118*/ 	.byte	0x03, 0x19
        /*011a*/ 	.short	0x004c


	//----- nvinfo : EIATTR_PARAM_CBANK
	.align		4
        /*011c*/ 	.byte	0x04, 0x0a
        /*011e*/ 	.short	(.L_75 - .L_74)
	.align		4
.L_74:
        /*0120*/ 	.word	index@(.nv.constant0._Z19rope_cuda_qk_kernelP6__halfS0_PKS_S2_iiiiiiPKiibi)
        /*0124*/ 	.short	0x0210
        /*0126*/ 	.short	0x004c


	//----- nvinfo : EIATTR_SW_WAR
	.align		4
.L_75:
        /*0128*/ 	.byte	0x04, 0x36
        /*012a*/ 	.short	(.L_77 - .L_76)
.L_76:
        /*012c*/ 	.word	0x00000008
.L_77:


//--------------------- .nv.info._Z16rope_cuda_kernelP6__halfPKS_S2_iiiiPKiibi --------------------------
	.section	.nv.info._Z16rope_cuda_kernelP6__halfPKS_S2_iiiiPKiibi,"",@"SHT_CUDA_INFO"
	.sectionflags	@""
	.align	4


	//----- nvinfo : EIATTR_CUDA_API_VERSION
	.align		4
        /*0000*/ 	.byte	0x04, 0x37
        /*0002*/ 	.short	(.L_79 - .L_78)
.L_78:
        /*0004*/ 	.word	0x00000082


	//----- nvinfo : EIATTR_KPARAM_INFO
	.align		4
.L_79:
        /*0008*/ 	.byte	0x04, 0x17
        /*000a*/ 	.short	(.L_81 - .L_80)
.L_80:
        /*000c*/ 	.word	0x00000000
        /*0010*/ 	.short	0x000a
        /*0012*/ 	.short	0x0038
        /*0014*/ 	.byte	0x00, 0xf0, 0x11, 0x00


	//----- nvinfo : EIATTR_KPARAM_INFO
	.align		4
.L_81:
        /*0018*/ 	.byte	0x04, 0x17
        /*001a*/ 	.short	(.L_83 - .L_82)
.L_82:
        /*001c*/ 	.word	0x00000000
        /*0020*/ 	.short	0x0009
        /*0022*/ 	.short	0x0034
        /*0024*/ 	.byte	0x00, 0xf0, 0x05, 0x00


	//----- nvinfo : EIATTR_KPARAM_INFO
	.align		4
.L_83:
        /*0028*/ 	.byte	0x04, 0x17
        /*002a*/ 	.short	(.L_85 - .L_84)
.L_84:
        /*002c*/ 	.word	0x00000000
        /*0030*/ 	.short	0x0008
        /*0032*/ 	.short	0x0030
        /*0034*/ 	.byte	0x00, 0xf0, 0x11, 0x00


	//----- nvinfo : EIATTR_KPARAM_INFO
	.align		4
.L_85:
        /*0038*/ 	.byte	0x04, 0x17
        /*003a*/ 	.short	(.L_87 - .L_86)
.L_86:
        /*003c*/ 	.word	0x00000000
        /*0040*/ 	.short	0x0007
        /*0042*/ 	.short	0x0028
        /*0044*/ 	.byte	0x00, 0xf0, 0x21, 0x00


	//----- nvinfo : EIATTR_KPARAM_INFO
	.align		4
.L_87:
        /*0048*/ 	.byte	0x04, 0x17
        /*004a*/ 	.short	(.L_89 - .L_88)
.L_88:
        /*004c*/ 	.word	0x00000000
        /*0050*/ 	.short	0x0006
        /*0052*/ 	.short	0x0024
        /*0054*/ 	.byte	0x00, 0xf0, 0x11, 0x00


	//----- nvinfo : EIATTR_KPARAM_INFO
	.align		4
.L_89:
        /*0058*/ 	.byte	0x04, 0x17
        /*005a*/ 	.short	(.L_91 - .L_90)
.L_90:
        /*005c*/ 	.word	0x00000000
        /*0060*/ 	.short	0x0005
        /*0062*/ 	.short	0x0020
        /*0064*/ 	.byte	0x00, 0xf0, 0x11, 0x00


	//----- nvinfo : EIATTR_KPARAM_INFO
	.align		4
.L_91:
        /*0068*/ 	.byte	0x04, 0x17
        /*006a*/ 	.short	(.L_93 - .L_92)
.L_92:
        /*006c*/ 	.word	0x00000000
        /*0070*/ 	.short	0x0004
        /*0072*/ 	.short	0x001c
        /*0074*/ 	.byte	0x00, 0xf0, 0x11, 0x00


	//----- nvinfo : EIATTR_KPARAM_INFO
	.align		4
.L_93:
        /*0078*/ 	.byte	0x04, 0x17
        /*007a*/ 	.short	(.L_95 - .L_94)
.L_94:
        /*007c*/ 	.word	0x00000000
        /*0080*/ 	.short	0x0003
        /*0082*/ 	.short	0x0018
        /*0084*/ 	.byte	0x00, 0xf0, 0x11, 0x00


	//----- nvinfo : EIATTR_KPARAM_INFO
	.align		4
.L_95:
        /*0088*/ 	.byte	0x04, 0x17
        /*008a*/ 	.short	(.L_97 - .L_96)
.L_96:
        /*008c*/ 	.word	0x00000000
        /*0090*/ 	.short	0x0002
        /*0092*/ 	.short	0x0010
        /*0094*/ 	.byte	0x00, 0xf0, 0x21, 0x00


	//----- nvinfo : EIATTR_KPARAM_INFO
	.align		4
.L_97:
        /*0098*/ 	.byte	0x04, 0x17
        /*009a*/ 	.short	(.L_99 - .L_98)
.L_98:
        /*009c*/ 	.word	0x00000000
        /*00a0*/ 	.short	0x0001
        /*00a2*/ 	.short	0x0008
        /*00a4*/ 	.byte	0x00, 0xf0, 0x21, 0x00


	//----- nvinfo : EIATTR_KPARAM_INFO
	.align		4
.L_99:
        /*00a8*/ 	.byte	0x04, 0x17
        /*00aa*/ 	.short	(.L_101 - .L_100)
.L_100:
        /*00ac*/ 	.word	0x00000000
        /*00b0*/ 	.short	0x0000
        /*00b2*/ 	.short	0x0000
        /*00b4*/ 	.byte	0x00, 0xf0, 0x21, 0x00


	//----- nvinfo : EIATTR_SPARSE_MMA_MASK
	.align		4
.L_101:
        /*00b8*/ 	.byte	0x03, 0x50
        /*00ba*/ 	.short	0x0000


	//----- nvinfo : EIATTR_MAXREG_COUNT
	.align		4
        /*00bc*/ 	.byte	0x03, 0x1b
        /*00be*/ 	.short	0x00ff


	//----- nvinfo : EIATTR_MERCURY_ISA_VERSION
	.align		4
        /*00c0*/ 	.byte	0x03, 0x5f
        /*00c2*/ 	.short	0x0101


	//----- nvinfo : EIATTR_EXIT_INSTR_OFFSETS
	.align		4
        /*00c4*/ 	.byte	0x04, 0x1c
        /*00c6*/ 	.short	(.L_103 - .L_102)


	//   ....[0]....
.L_102:
        /*00c8*/ 	.word	0x00000100


	//   ....[1]....
        /*00cc*/ 	.word	0x00000170


	//   ....[2]....
        /*00d0*/ 	.word	0x000005d0


	//   ....[3]....
        /*00d4*/ 	.word	0x00000600


	//   ....[4]....
        /*00d8*/ 	.word	0x00000670


	//   ....[5]....
        /*00dc*/ 	.word	0x00000a70


	//----- nvinfo : EIATTR_CBANK_PARAM_SIZE
	.align		4
.L_103:
        /*00e0*/ 	.byte	0x03, 0x19
        /*00e2*/ 	.short	0x003c


	//----- nvinfo : EIATTR_PARAM_CBANK
	.align		4
        /*00e4*/ 	.byte	0x04, 0x0a
        /*00e6*/ 	.short	(.L_105 - .L_104)
	.align		4
.L_104:
        /*00e8*/ 	.word	index@(.nv.constant0._Z16rope_cuda_kernelP6__halfPKS_S2_iiiiPKiibi)
        /*00ec*/ 	.short	0x0210
        /*00ee*/ 	.short	0x003c


	//----- nvinfo : EIATTR_SW_WAR
	.align		4
.L_105:
        /*00f0*/ 	.byte	0x04, 0x36
        /*00f2*/ 	.short	(.L_107 - .L_106)
.L_106:
        /*00f4*/ 	.word	0x00000008
.L_107:


//--------------------- .nv.callgraph             --------------------------
	.section	.nv.callgraph,"",@"SHT_CUDA_CALLGRAPH"
	.align	4
	.sectionentsize	8
	.align		4
        /*0000*/ 	.word	0x00000000
	.align		4
        /*0004*/ 	.word	0xffffffff
	.align		4
        /*0008*/ 	.word	0x00000000
	.align		4
        /*000c*/ 	.word	0xfffffffe
	.align		4
        /*0010*/ 	.word	0x00000000
	.align		4
        /*0014*/ 	.word	0xfffffffd
	.align		4
        /*0018*/ 	.word	0x00000000
	.align		4
        /*001c*/ 	.word	0xfffffffc


//--------------------- .nv.constant4             --------------------------
	.section	.nv.constant4,"a",@progbits
	.align	8
	.align		8
.nv.constant4:
        /*0000*/ 	.dword	_ZN37_INTERNAL_dc3b6eab_7_rope_cu_329c565b4cuda3std3__45__cpo5beginE
	.align		8
        /*0008*/ 	.dword	_ZN37_INTERNAL_dc3b6eab_7_rope_cu_329c565b4cuda3std3__45__cpo3endE
	.align		8
        /*0010*/ 	.dword	_ZN37_INTERNAL_dc3b6eab_7_rope_cu_329c565b4cuda3std3__45__cpo6cbeginE
	.align		8
        /*0018*/ 	.dword	_ZN37_INTERNAL_dc3b6eab_7_rope_cu_329c565b4cuda3std3__45__cpo4cendE
	.align		8
        /*0020*/ 	.dword	_ZN37_INTERNAL_dc3b6eab_7_rope_cu_329c565b4cuda3std3__45__cpo6rbeginE
	.align		8
        /*0028*/ 	.dword	_ZN37_INTERNAL_dc3b6eab_7_rope_cu_329c565b4cuda3std3__45__cpo4rendE
	.align		8
        /*0030*/ 	.dword	_ZN37_INTERNAL_dc3b6eab_7_rope_cu_329c565b4cuda3std3__45__cpo7crbeginE
	.align		8
        /*0038*/ 	.dword	_ZN37_INTERNAL_dc3b6eab_7_rope_cu_329c565b4cuda3std3__45__cpo5crendE
	.align		8
        /*0040*/ 	.dword	_ZN37_INTERNAL_dc3b6eab_7_rope_cu_329c565b4cuda3std3__439_GLOBAL__N__dc3b6eab_7_rope_cu_329c565b6ignoreE
	.align		8
        /*0048*/ 	.dword	_ZN37_INTERNAL_dc3b6eab_7_rope_cu_329c565b4cuda3std3__419piecewise_constructE
	.align		8
        /*0050*/ 	.dword	_ZN37_INTERNAL_dc3b6eab_7_rope_cu_329c565b4cuda3std3__48in_placeE
	.align		8
        /*0058*/ 	.dword	_ZN37_INTERNAL_dc3b6eab_7_rope_cu_329c565b4cuda3std3__420unreachable_sentinelE
	.align		8
        /*0060*/ 	.dword	_ZN37_INTERNAL_dc3b6eab_7_rope_cu_329c565b4cuda3std6ranges3__45__cpo4swapE
	.align		8
        /*0068*/ 	.dword	_ZN37_INTERNAL_dc3b6eab_7_rope_cu_329c565b4cuda3std6ranges3__45__cpo9iter_moveE
	.align		8
        /*0070*/ 	.dword	_ZN37_INTERNAL_dc3b6eab_7_rope_cu_329c565b4cuda3std6ranges3__45__cpo5beginE
	.align		8
        /*0078*/ 	.dword	_ZN37_INTERNAL_dc3b6eab_7_rope_cu_329c565b4cuda3std6ranges3__45__cpo3endE
	.align		8
        /*0080*/ 	.dword	_ZN37_INTERNAL_dc3b6eab_7_rope_cu_329c565b4cuda3std6ranges3__45__cpo6cbeginE
	.align		8
        /*0088*/ 	.dword	_ZN37_INTERNAL_dc3b6eab_7_rope_cu_329c565b4cuda3std6ranges3__45__cpo4cendE
	.align		8
        /*0090*/ 	.dword	_ZN37_INTERNAL_dc3b6eab_7_rope_cu_329c565b4cuda3std6ranges3__45__cpo7advanceE
	.align		8
        /*0098*/ 	.dword	_ZN37_INTERNAL_dc3b6eab_7_rope_cu_329c565b4cuda3std6ranges3__45__cpo9iter_swapE
	.align		8
        /*00a0*/ 	.dword	_ZN37_INTERNAL_dc3b6eab_7_rope_cu_329c565b4cuda3std6ranges3__45__cpo4nextE
	.align		8
        /*00a8*/ 	.dword	_ZN37_INTERNAL_dc3b6eab_7_rope_cu_329c565b4cuda3std6ranges3__45__cpo4prevE
	.align		8
        /*00b0*/ 	.dword	_ZN37_INTERNAL_dc3b6eab_7_rope_cu_329c565b4cuda3std6ranges3__45__cpo4dataE
	.align		8
        /*00b8*/ 	.dword	_ZN37_INTERNAL_dc3b6eab_7_rope_cu_329c565b4cuda3std6ranges3__45__cpo5cdataE
	.align		8
        /*00c0*/ 	.dword	_ZN37_INTERNAL_dc3b6eab_7_rope_cu_329c565b4cuda3std6ranges3__45__cpo4sizeE
	.align		8
        /*00c8*/ 	.dword	_ZN37_INTERNAL_dc3b6eab_7_rope_cu_329c565b4cuda3std6ranges3__45__cpo5ssizeE
	.align		8
        /*00d0*/ 	.dword	_ZN37_INTERNAL_dc3b6eab_7_rope_cu_329c565b4cuda3std6ranges3__45__cpo8distanceE
	.align		8
        /*00d8*/ 	.dword	_ZN37_INTERNAL_dc3b6eab_7_rope_cu_329c565b6thrust23THRUST_300001_SM_900_NS6system6detail10sequential3seqE


//--------------------- .text._Z19rope_cuda_qk_kernelP6__halfS0_PKS_S2_iiiiiiPKiibi --------------------------
	.section	.text._Z19rope_cuda_qk_kernelP6__halfS0_PKS_S2_iiiiiiPKiibi,"ax",@progbits
	.align	128
        .global         _Z19rope_cuda_qk_kernelP6__halfS0_PKS_S2_iiiiiiPKiibi
        .type           _Z19rope_cuda_qk_kernelP6__halfS0_PKS_S2_iiiiiiPKiibi,@function
        .size           _Z19rope_cuda_qk_kernelP6__halfS0_PKS_S2_iiiiiiPKiibi,(.L_x_20 - _Z19rope_cuda_qk_kernelP6__halfS0_PKS_S2_iiiiiiPKiibi)
        .other          _Z19rope_cuda_qk_kernelP6__halfS0_PKS_S2_iiiiiiPKiibi,@"STO_CUDA_ENTRY STV_DEFAULT"
_Z19rope_cuda_qk_kernelP6__halfS0_PKS_S2_iiiiiiPKiibi:
.text._Z19rope_cuda_qk_kernelP6__halfS0_PKS_S2_iiiiiiPKiibi:
[----:B------:R-:W-:Y:S01]  /*0000*/  LDC R1, c[0x0][0x28] ;  /* 0x00000a00ff017b82 */ /* 0x000fe20000000800 */
[----:B------:R-:W0:Y:S01]  /*0010*/  S2R R0, SR_CTAID.X ;  /* 0x0000000000007919 */ /* 0x000e220000002500 */
[----:B------:R-:W-:Y:S01]  /*0020*/  ULDC.U8 UR4, c[0x0][0x254] ;  /* 0x0000950000047ab9 */ /* 0x000fe20000000000 */
[----:B------:R-:W-:Y:S01]  /*0030*/  ULDC UR12, c[0x0][0x244] ;  /* 0x00009100000c7ab9 */ /* 0x000fe20000000800 */
[----:B------:R-:W-:Y:S01]  /*0040*/  UPRMT UR4, UR4, 0x8880, URZ ;  /* 0x0000888004047896 */ /* 0x000fe2000800003f */
[----:B------:R-:W0:Y:S01]  /*0050*/  S2R R3, SR_TID.X ;  /* 0x0000000000037919 */ /* 0x000e220000002100 */
[----:B------:R-:W-:Y:S01]  /*0060*/  ULDC.64 UR6, c[0x0][0x208] ;  /* 0x0000820000067ab9 */ /* 0x000fe20000000a00 */
[----:B------:R-:W-:-:S03]  /*0070*/  IMAD.U32 R2, RZ, RZ, UR12 ;  /* 0x0000000cff027e24 */ /* 0x000fc6000f8e00ff */
[----:B------:R-:W-:Y:S01]  /*0080*/  ISETP.NE.AND P0, PT, RZ, UR4, PT ;  /* 0x00000004ff007c0c */ /* 0x000fe2000bf05270 */
[----:B0-----:R-:W-:-:S04]  /*0090*/  IMAD R0, R0, 0x20, R3 ;  /* 0x0000002000007824 */ /* 0x001fc800078e0203 */
[----:B------:R-:W-:-:S08]  /*00a0*/  IMAD.SHL.U32 R0, R0, 0x2, RZ ;  /* 0x0000000200007824 */ /* 0x000fd000078e00ff */
[----:B------:R-:W-:Y:S05]  /*00b0*/  @!P0 BRA `(.L_x_0) ;  /* 0x0000000800748947 */ /* 0x000fea0003800000 */
[----:B------:R-:W-:Y:S02]  /*00c0*/  ULDC UR8, c[0x0][0x258] ;  /* 0x0000960000087ab9 */ /* 0x000fe40000000800 */
[----:B------:R-:W-:-:S04]  /*00d0*/  ULEA.HI UR4, UR8, UR8, URZ, 0x1 ;  /* 0x0000000808047291 */ /* 0x000fc8000f8f083f */
[----:B------:R-:W-:-:S06]  /*00e0*/  USHF.R.S32.HI UR4, URZ, 0x1, UR4 ;  /* 0x000000013f047899 */ /* 0x000fcc0008011404 */
[----:B------:R-:W-:-:S13]  /*00f0*/  ISETP.GE.AND P0, PT, R0, UR4, PT ;  /* 0x0000000400007c0c */ /* 0x000fda000bf06270 */
[----:B------:R-:W-:Y:S05]  /*0100*/  @P0 EXIT ;  /* 0x000000000000094d */ /* 0x000fea0003800000 */
[----:B------:R-:W0:Y:S01]  /*0110*/  S2R R3, SR_TID.Y ;  /* 0x0000000000037919 */ /* 0x000e220000002200 */
[----:B------:R-:W0:Y:S01]  /*0120*/  S2UR UR5, SR_CTAID.Y ;  /* 0x00000000000579c3 */ /* 0x000e220000002600 */
[----:B------:R-:W-:Y:S07]  /*0130*/  BSSY B0, `(.L_x_1) ;  /* 0x000004c000007945 */ /* 0x000fee0003800000 */
[----:B------:R-:W0:Y:S02]  /*0140*/  LDC R4, c[0x0][0x250] ;  /* 0x00009400ff047b82 */ /* 0x000e240000000800 */
[----:B0-----:R-:W-:Y:S01]  /*0150*/  IMAD R3, R4, UR5, R3 ;  /* 0x0000000504037c24 */ /* 0x001fe2000f8e0203 */
[----:B------:R-:W-:-:S04]  /*0160*/  ULDC UR5, c[0x0][0x230] ;  /* 0x00008c0000057ab9 */ /* 0x000fc80000000800 */
[----:B------:R-:W-:-:S13]  /*0170*/  ISETP.GE.AND P0, PT, R3, UR5, PT ;  /* 0x0000000503007c0c */ /* 0x000fda000bf06270 */
[----:B------:R-:W-:Y:S05]  /*0180*/  @P0 BRA `(.L_x_2) ;  /* 0x0000000400180947 */ /* 0x000fea0003800000 */
[----:B------:R-:W0:Y:S01]  /*0190*/  LDC R9, c[0x0][0x244] ;  /* 0x00009100ff097b82 */ /* 0x000e220000000800 */
[----:B------:R-:W1:Y:S07]  /*01a0*/  S2R R6, SR_CTAID.Z ;  /* 0x0000000000067919 */ /* 0x000e6e0000002700 */
[----:B------:R-:W1:Y:S01]  /*01b0*/  LDC.64 R4, c[0x0][0x248] ;  /* 0x00009200ff047b82 */ /* 0x000e620000000a00 */
[----:B0-----:R-:W-:Y:S01]  /*01c0*/  ISETP.NE.AND P0, PT, R9, -0x1, PT ;  /* 0xffffffff0900780c */ /* 0x001fe20003f05270 */
[----:B-1----:R-:W-:-:S12]  /*01d0*/  IMAD.WIDE.U32 R4, R6, 0x4, R4 ;  /* 0x0000000406047825 */ /* 0x002fd800078e0004 */
[----:B------:R-:W-:Y:S05]  /*01e0*/  @!P0 BRA `(.L_x_3) ;  /* 0x0000000000208947 */ /* 0x000fea0003800000 */
[----:B------:R-:W-:Y:S01]  /*01f0*/  ULDC.64 UR10, c[0x0][0x248] ;  /* 0x00009200000a7ab9 */ /* 0x000fe20000000a00 */
[----:B------:R-:W-:Y:S02]  /*0200*/  MOV R7, UR12 ;  /* 0x0000000c00077c02 */ /* 0x000fe40008000f00 */
[----:B------:R-:W-:-:S04]  /*0210*/  ISETP.NE.U32.AND P0, PT, RZ, UR10, PT ;  /* 0x0000000aff007c0c */ /* 0x000fc8000bf05070 */
[----:B------:R-:W-:-:S13]  /*0220*/  ISETP.NE.AND.EX P0, PT, RZ, UR11, PT, P0 ;  /* 0x0000000bff007c0c */ /* 0x000fda000bf05300 */
[----:B------:R-:W-:Y:S05]  /*0230*/  @!P0 BRA `(.L_x_4) ;  /* 0x0000000000148947 */ /* 0x000fea0003800000 */
[----:B------:R-:W2:Y:S02]  /*0240*/  LDG.E.CONSTANT R4, desc[UR6][R4.64] ;  /* 0x0000000604047981 */ /* 0x000ea4000c1e9900 */
[----:B--2---:R-:W-:Y:S01]  /*0250*/  IMAD.IADD R7, R4, 0x1, R9 ;  /* 0x0000000104077824 */ /* 0x004fe200078e0209 */
[----:B------:R-:W-:Y:S06]  /*0260*/  BRA `(.L_x_4) ;  /* 0x0000000000087947 */ /* 0x000fec0003800000 */
.L_x_3:
[----:B------:R-:W2:Y:S02]  /*0270*/  LDG.E.CONSTANT R4, desc[UR6][R4.64] ;  /* 0x0000000604047981 */ /* 0x000ea4000c1e9900 */
[----:B--2---:R-:W-:-:S07]  /*0280*/  VIMNMX R7, RZ, R4, !PT ;  /* 0x00000004ff077248 */ /* 0x004fce0007fe0100 */
.L_x_4:
[----:B------:R-:W0:Y:S01]  /*0290*/  LDC R12, c[0x0][0x23c] ;  /* 0x00008f00ff0c7b82 */ /* 0x000e220000000800 */
[----:B------:R-:W-:Y:S01]  /*02a0*/  IMAD R13, R6, UR5, R3 ;  /* 0x00000005060d7c24 */ /* 0x000fe2000f8e0203 */
[----:B------:R-:W-:-:S03]  /*02b0*/  ULDC UR9, c[0x0][0x238] ;  /* 0x00008e0000097ab9 */ /* 0x000fc60000000800 */
[----:B------:R-:W-:Y:S01]  /*02c0*/  IMAD R13, R13, UR9, R0 ;  /* 0x000000090d0d7c24 */ /* 0x000fe2000f8e0200 */
[----:B0-----:R-:W-:-:S04]  /*02d0*/  IABS R9, R12 ;  /* 0x0000000c00097213 */ /* 0x001fc80000000000 */
[----:B------:R-:W0:Y:S08]  /*02e0*/  I2F.RP R8, R9 ;  /* 0x0000000900087306 */ /* 0x000e300000209400 */
[----:B0-----:R-:W0:Y:S02]  /*02f0*/  MUFU.RCP R8, R8 ;  /* 0x0000000800087308 */ /* 0x001e240000001000 */
[----:B0-----:R-:W-:-:S06]  /*0300*/  VIADD R4, R8, 0xffffffe ;  /* 0x0ffffffe08047836 */ /* 0x001fcc0000000000 */
[----:B------:R0:W1:Y:S02]  /*0310*/  F2I.FTZ.U32.TRUNC.NTZ R5, R4 ;  /* 0x0000000400057305 */ /* 0x000064000021f000 */
[----:B0-----:R-:W-:Y:S01]  /*0320*/  HFMA2.MMA R4, -RZ, RZ, 0, 0 ;  /* 0x00000000ff047435 */ /* 0x001fe200000001ff */
[----:B-1----:R-:W-:-:S04]  /*0330*/  IMAD.MOV R10, RZ, RZ, -R5 ;  /* 0x000000ffff0a7224 */ /* 0x002fc800078e0a05 */
[----:B------:R-:W-:Y:S01]  /*0340*/  IMAD R11, R10, R9, RZ ;  /* 0x000000090a0b7224 */ /* 0x000fe200078e02ff */
[----:B------:R-:W-:-:S04]  /*0350*/  IABS R10, R3 ;  /* 0x00000003000a7213 */ /* 0x000fc80000000000 */
[----:B------:R-:W-:Y:S01]  /*0360*/  IMAD.HI.U32 R5, R5, R11, R4 ;  /* 0x0000000b05057227 */ /* 0x000fe200078e0004 */
[----:B------:R-:W-:-:S04]  /*0370*/  LOP3.LUT R4, R3, R12, RZ, 0x3c, !PT ;  /* 0x0000000c03047212 */ /* 0x000fc800078e3cff */
[----:B------:R-:W-:Y:S01]  /*0380*/  ISETP.GE.AND P1, PT, R4, RZ, PT ;  /* 0x000000ff0400720c */ /* 0x000fe20003f26270 */
[----:B------:R-:W-:-:S04]  /*0390*/  IMAD.HI.U32 R5, R5, R10, RZ ;  /* 0x0000000a05057227 */ /* 0x000fc800078e00ff */
[----:B------:R-:W-:-:S04]  /*03a0*/  IMAD.MOV R8, RZ, RZ, -R5 ;  /* 0x000000ffff087224 */ /* 0x000fc800078e0a05 */
[----:B------:R-:W-:-:S05]  /*03b0*/  IMAD R8, R9, R8, R10 ;  /* 0x0000000809087224 */ /* 0x000fca00078e020a */
[----:B------:R-:W-:-:S13]  /*03c0*/  ISETP.GT.U32.AND P2, PT, R9, R8, PT ;  /* 0x000000080900720c */ /* 0x000fda0003f44070 */
[----:B------:R-:W-:Y:S02]  /*03d0*/  @!P2 IMAD.IADD R8, R8, 0x1, -R9 ;  /* 0x000000010808a824 */ /* 0x000fe400078e0a09 */
[----:B------:R-:W-:Y:S01]  /*03e0*/  @!P2 VIADD R5, R5, 0x1 ;  /* 0x000000010505a836 */ /* 0x000fe20000000000 */
[----:B------:R-:W-:Y:S02]  /*03f0*/  ISETP.NE.AND P2, PT, R12, RZ, PT ;  /* 0x000000ff0c00720c */ /* 0x000fe40003f45270 */
[----:B------:R-:W-:Y:S02]  /*0400*/  ISETP.GE.U32.AND P0, PT, R8, R9, PT ;  /* 0x000000090800720c */ /* 0x000fe40003f06070 */
[----:B------:R-:W0:Y:S11]  /*0410*/  LDC.64 R8, c[0x0][0x220] ;  /* 0x00008800ff087b82 */ /* 0x000e360000000a00 */
[----:B------:R-:W-:-:S05]  /*0420*/  @P0 IADD3 R5, R5, 0x1, RZ ;  /* 0x0000000105050810 */ /* 0x000fca0007ffe0ff */
[----:B------:R-:W-:Y:S02]  /*0430*/  IMAD.MOV.U32 R10, RZ, RZ, R5 ;  /* 0x000000ffff0a7224 */ /* 0x000fe400078e0005 */
[----:B------:R-:W1:Y:S02]  /*0440*/  LDC.64 R4, c[0x0][0x210] ;  /* 0x00008400ff047b82 */ /* 0x000e640000000a00 */
[----:B------:R-:W-:Y:S01]  /*0450*/  @!P1 IMAD.MOV R10, RZ, RZ, -R10 ;  /* 0x000000ffff0a9224 */ /* 0x000fe200078e0a0a */
[----:B------:R-:W-:-:S04]  /*0460*/  @!P2 LOP3.LUT R10, RZ, R12, RZ, 0x33, !PT ;  /* 0x0000000cff0aa212 */ /* 0x000fc800078e33ff */
[----:B------:R-:W-:Y:S01]  /*0470*/  VIADDMNMX R11, R10, R7, RZ, !PT ;  /* 0x000000070a0b7246 */ /* 0x000fe200078001ff */
[----:B------:R-:W-:Y:S01]  /*0480*/  VIADD R10, R13, UR4 ;  /* 0x000000040d0a7c36 */ /* 0x000fe20008000000 */
[----:B------:R-:W2:Y:S03]  /*0490*/  LDC.64 R6, c[0x0][0x228] ;  /* 0x00008a00ff067b82 */ /* 0x000ea60000000a00 */
[----:B------:R-:W-:Y:S01]  /*04a0*/  IMAD R11, R11, UR8, R0 ;  /* 0x000000080b0b7c24 */ /* 0x000fe2000f8e0200 */
[----:B------:R-:W-:Y:S02]  /*04b0*/  LEA.HI R12, R10, R10, RZ, 0x1 ;  /* 0x0000000a0a0c7211 */ /* 0x000fe400078f08ff */
[----:B------:R-:W-:Y:S02]  /*04c0*/  LEA.HI R10, R13, R13, RZ, 0x1 ;  /* 0x0000000d0d0a7211 */ /* 0x000fe400078f08ff */
[----:B------:R-:W-:-:S02]  /*04d0*/  LEA.HI R11, R11, R11, RZ, 0x1 ;  /* 0x0000000b0b0b7211 */ /* 0x000fc400078f08ff */
[----:B------:R-:W-:Y:S02]  /*04e0*/  SHF.R.S32.HI R17, RZ, 0x1, R12 ;  /* 0x00000001ff117819 */ /* 0x000fe4000001140c */
[----:B------:R-:W-:Y:S02]  /*04f0*/  SHF.R.S32.HI R13, RZ, 0x1, R11 ;  /* 0x00000001ff0d7819 */ /* 0x000fe4000001140b */
[----:B------:R-:W-:-:S03]  /*0500*/  SHF.R.S32.HI R15, RZ, 0x1, R10 ;  /* 0x00000001ff0f7819 */ /* 0x000fc6000001140a */
[----:B0-----:R-:W-:-:S04]  /*0510*/  IMAD.WIDE R10, R13, 0x4, R8 ;  /* 0x000000040d0a7825 */ /* 0x001fc800078e0208 */
[--C-:B-1----:R-:W-:Y:S02]  /*0520*/  IMAD.WIDE R8, R17, 0x4, R4.reuse ;  /* 0x0000000411087825 */ /* 0x102fe400078e0204 */
[----:B------:R-:W3:Y:S02]  /*0530*/  LDG.E.CONSTANT R10, desc[UR6][R10.64] ;  /* 0x000000060a0a7981 */ /* 0x000ee4000c1e9900 */
[----:B------:R-:W-:Y:S02]  /*0540*/  IMAD.WIDE R4, R15, 0x4, R4 ;  /* 0x000000040f047825 */ /* 0x000fe400078e0204 */
[----:B------:R-:W3:Y:S02]  /*0550*/  LDG.E R15, desc[UR6][R8.64] ;  /* 0x00000006080f7981 */ /* 0x000ee4000c1e1900 */
[----:B--2---:R-:W-:Y:S02]  /*0560*/  IMAD.WIDE R6, R13, 0x4, R6 ;  /* 0x000000040d067825 */ /* 0x004fe400078e0206 */
[----:B------:R-:W2:Y:S04]  /*0570*/  LDG.E R13, desc[UR6][R4.64] ;  /* 0x00000006040d7981 */ /* 0x000ea8000c1e1900 */
[----:B------:R3:W4:Y:S02]  /*0580*/  LDG.E.CONSTANT R6, desc[UR6][R6.64] ;  /* 0x0000000606067981 */ /* 0x000724000c1e9900 */
[----:B---3--:R-:W-:Y:S01]  /*0590*/  HMUL2 R7, R15, -R10 ;  /* 0x8000000a0f077232 */ /* 0x008fe20000000000 */
[----:B--2---:R-:W-:-:S05]  /*05a0*/  HFMA2.MMA R11, R13, R10, -RZ ;  /* 0x0000000a0d0b7235 */ /* 0x004fca00001000ff */
[----:B----4-:R-:W-:-:S05]  /*05b0*/  HFMA2.MMA R13, R13, R6, R7 ;  /* 0x000000060d0d7235 */ /* 0x010fca0000000007 */
[----:B------:R-:W-:Y:S02]  /*05c0*/  HFMA2 R15, R15, R6, R11 ;  /* 0x000000060f0f7231 */ /* 0x000fe4000000000b */
[----:B------:R0:W-:Y:S04]  /*05d0*/  STG.E desc[UR6][R4.64], R13 ;  /* 0x0000000d04007986 */ /* 0x0001e8000c101906 */
[----:B------:R0:W-:Y:S02]  /*05e0*/  STG.E desc[UR6][R8.64], R15 ;  /* 0x0000000f08007986 */ /* 0x0001e4000c101906 */
.L_x_2:
[----:B------:R-:W-:Y:S05]  /*05f0*/  BSYNC B0 ;  /* 0x0000000000007941 */ /* 0x000fea0003800000 */
.L_x_1:
[----:B------:R-:W-:Y:S02]  /*0600*/  ULDC UR9, c[0x0][0x234] ;  /* 0x00008d0000097ab9 */ /* 0x000fe40000000800 */
[----:B------:R-:W-:-:S13]  /*0610*/  ISETP.GE.AND P0, PT, R3, UR9, PT ;  /* 0x0000000903007c0c */ /* 0x000fda000bf06270 */
[----:B------:R-:W-:Y:S05]  /*0620*/  @P0 EXIT ;  /* 0x000000000000094d */ /* 0x000fea0003800000 */
[----:B------:R-:W1:Y:S01]  /*0630*/  LDC R6, c[0x0][0x244] ;  /* 0x00009100ff067b82 */ /* 0x000e620000000800 */
[----:B0-----:R-:W0:Y:S07]  /*0640*/  S2R R8, SR_CTAID.Z ;  /* 0x0000000000087919 */ /* 0x001e2e0000002700 */
[----:B------:R-:W0:Y:S01]  /*0650*/  LDC.64 R4, c[0x0][0x248] ;  /* 0x00009200ff047b82 */ /* 0x000e220000000a00 */
[----:B-1----:R-:W-:Y:S01]  /*0660*/  ISETP.NE.AND P0, PT, R6, -0x1, PT ;  /* 0xffffffff0600780c */ /* 0x002fe20003f05270 */
[----:B0-----:R-:W-:-:S12]  /*0670*/  IMAD.WIDE.U32 R4, R8, 0x4, R4 ;  /* 0x0000000408047825 */ /* 0x001fd800078e0004 */
[----:B------:R-:W-:Y:S05]  /*0680*/  @!P0 BRA `(.L_x_5) ;  /* 0x00000000001c8947 */ /* 0x000fea0003800000 */
[----:B------:R-:W-:Y:S02]  /*0690*/  ULDC.64 UR10, c[0x0][0x248] ;  /* 0x00009200000a7ab9 */ /* 0x000fe40000000a00 */
[----:B------:R-:W-:-:S04]  /*06a0*/  ISETP.NE.U32.AND P0, PT, RZ, UR10, PT ;  /* 0x0000000aff007c0c */ /* 0x000fc8000bf05070 */
[----:B------:R-:W-:-:S13]  /*06b0*/  ISETP.NE.AND.EX P0, PT, RZ, UR11, PT, P0 ;  /* 0x0000000bff007c0c */ /* 0x000fda000bf05300 */
[----:B------:R-:W-:Y:S05]  /*06c0*/  @!P0 BRA `(.L_x_6) ;  /* 0x0000000000148947 */ /* 0x000fea0003800000 */
[----:B------:R-:W2:Y:S02]  /*06d0*/  LDG.E.CONSTANT R5, desc[UR6][R4.64] ;  /* 0x0000000604057981 */ /* 0x000ea4000c1e9900 */
[----:B--2---:R-:W-:Y:S01]  /*06e0*/  IADD3 R2, R5, R6, RZ ;  /* 0x0000000605027210 */ /* 0x004fe20007ffe0ff */
[----:B------:R-:W-:Y:S06]  /*06f0*/  BRA `(.L_x_6) ;  /* 0x0000000000087947 */ /* 0x000fec0003800000 */
.L_x_5:
[----:B------:R-:W2:Y:S02]  /*0700*/  LDG.E.CONSTANT R2, desc[UR6][R4.64] ;  /* 0x0000000604027981 */ /* 0x000ea4000c1e9900 */
[----:B--2---:R-:W-:-:S07]  /*0710*/  VIMNMX R2, RZ, R2, !PT ;  /* 0x00000002ff027248 */ /* 0x004fce0007fe0100 */
.L_x_6:
        /* <DEDUP_REMOVED lines=9> */
[----:B0-----:R-:W-:Y:S02]  /*07b0*/  IMAD.MOV.U32 R4, RZ, RZ, RZ ;  /* 0x000000ffff047224 */ /* 0x001fe400078e00ff */
[----:B-1----:R-:W-:-:S04]  /*07c0*/  IMAD.MOV R12, RZ, RZ, -R5 ;  /* 0x000000ffff0c7224 */ /* 0x002fc800078e0a05 */
[----:B------:R-:W-:Y:S01]  /*07d0*/  IMAD R9, R12, R7, RZ ;  /* 0x000000070c097224 */ /* 0x000fe200078e02ff */
[----:B------:R-:W-:-:S03]  /*07e0*/  IABS R12, R3 ;  /* 0x00000003000c7213 */ /* 0x000fc60000000000 */
[----:B------:R-:W-:Y:S01]  /*07f0*/  IMAD.HI.U32 R5, R5, R9, R4 ;  /* 0x0000000905057227 */ /* 0x000fe200078e0004 */
[----:B------:R-:W-:-:S04]  /*0800*/  LOP3.LUT R4, R3, R10, RZ, 0x3c, !PT ;  /* 0x0000000a03047212 */ /* 0x000fc800078e3cff */
[----:B------:R-:W-:Y:S01]  /*0810*/  ISETP.GE.AND P1, PT, R4, RZ, PT ;  /* 0x000000ff0400720c */ /* 0x000fe20003f26270 */
[----:B------:R-:W-:-:S05]  /*0820*/  IMAD.HI.U32 R5, R5, R12, RZ ;  /* 0x0000000c05057227 */ /* 0x000fca00078e00ff */
[----:B------:R-:W-:-:S05]  /*0830*/  IADD3 R6, -R5, RZ, RZ ;  /* 0x000000ff05067210 */ /* 0x000fca0007ffe1ff */
[----:B------:R-:W-:-:S05]  /*0840*/  IMAD R6, R7, R6, R12 ;  /* 0x0000000607067224 */ /* 0x000fca00078e020c */
[----:B------:R-:W-:-:S13]  /*0850*/  ISETP.GT.U32.AND P2, PT, R7, R6, PT ;  /* 0x000000060700720c */ /* 0x000fda0003f44070 */
[----:B------:R-:W-:Y:S02]  /*0860*/  @!P2 IMAD.IADD R6, R6, 0x1, -R7 ;  /* 0x000000010606a824 */ /* 0x000fe400078e0a07 */
[----:B------:R-:W-:Y:S01]  /*0870*/  @!P2 VIADD R5, R5, 0x1 ;  /* 0x000000010505a836 */ /* 0x000fe20000000000 */
[----:B------:R-:W-:Y:S02]  /*0880*/  ISETP.NE.AND P2, PT, R10, RZ, PT ;  /* 0x000000ff0a00720c */ /* 0x000fe40003f45270 */
[----:B------:R-:W-:Y:S02]  /*0890*/  ISETP.GE.U32.AND P0, PT, R6, R7, PT ;  /* 0x000000070600720c */ /* 0x000fe40003f06070 */
[----:B------:R-:W0:Y:S11]  /*08a0*/  LDC.64 R6, c[0x0][0x220] ;  /* 0x00008800ff067b82 */ /* 0x000e360000000a00 */
[----:B------:R-:W-:-:S05]  /*08b0*/  @P0 VIADD R5, R5, 0x1 ;  /* 0x0000000105050836 */ /* 0x000fca0000000000 */
[----:B------:R-:W-:Y:S02]  /*08c0*/  MOV R9, R5 ;  /* 0x0000000500097202 */ /* 0x000fe40000000f00 */
[----:B------:R-:W1:Y:S03]  /*08d0*/  LDC.64 R4, c[0x0][0x218] ;  /* 0x00008600ff047b82 */ /* 0x000e660000000a00 */
[----:B------:R-:W-:Y:S01]  /*08e0*/  @!P1 IMAD.MOV R9, RZ, RZ, -R9 ;  /* 0x000000ffff099224 */ /* 0x000fe200078e0a09 */
[----:B------:R-:W-:-:S04]  /*08f0*/  @!P2 LOP3.LUT R9, RZ, R10, RZ, 0x33, !PT ;  /* 0x0000000aff09a212 */ /* 0x000fc800078e33ff */
[----:B------:R-:W-:Y:S02]  /*0900*/  VIADDMNMX R9, R9, R2, RZ, !PT ;  /* 0x0000000209097246 */ /* 0x000fe400078001ff */
[----:B------:R-:W2:Y:S03]  /*0910*/  LDC.64 R2, c[0x0][0x228] ;  /* 0x00008a00ff027b82 */ /* 0x000ea60000000a00 */
[----:B------:R-:W-:Y:S02]  /*0920*/  IMAD R9, R9, UR8, R0 ;  /* 0x0000000809097c24 */ /* 0x000fe4000f8e0200 */
[----:B------:R-:W-:-:S03]  /*0930*/  VIADD R0, R11, UR4 ;  /* 0x000000040b007c36 */ /* 0x000fc60008000000 */
[----:B------:R-:W-:Y:S02]  /*0940*/  LEA.HI R9, R9, R9, RZ, 0x1 ;  /* 0x0000000909097211 */ /* 0x000fe400078f08ff */
[----:B------:R-:W-:Y:S02]  /*0950*/  LEA.HI R8, R0, R0, RZ, 0x1 ;  /* 0x0000000000087211 */ /* 0x000fe400078f08ff */
[----:B------:R-:W-:Y:S02]  /*0960*/  LEA.HI R0, R11, R11, RZ, 0x1 ;  /* 0x0000000b0b007211 */ /* 0x000fe400078f08ff */
[----:B------:R-:W-:Y:S02]  /*0970*/  SHF.R.S32.HI R11, RZ, 0x1, R9 ;  /* 0x00000001ff0b7819 */ /* 0x000fe40000011409 */
[----:B------:R-:W-:Y:S02]  /*0980*/  SHF.R.S32.HI R15, RZ, 0x1, R8 ;  /* 0x00000001ff0f7819 */ /* 0x000fe40000011408 */
[----:B------:R-:W-:Y:S01]  /*0990*/  SHF.R.S32.HI R13, RZ, 0x1, R0 ;  /* 0x00000001ff0d7819 */ /* 0x000fe20000011400 */
[----:B0-----:R-:W-:-:S04]  /*09a0*/  IMAD.WIDE R8, R11, 0x4, R6 ;  /* 0x000000040b087825 */ /* 0x001fc800078e0206 */
[--C-:B-1----:R-:W-:Y:S02]  /*09b0*/  IMAD.WIDE R6, R15, 0x4, R4.reuse ;  /* 0x000000040f067825 */ /* 0x102fe400078e0204 */
[----:B------:R-:W3:Y:S02]  /*09c0*/  LDG.E.CONSTANT R8, desc[UR6][R8.64] ;  /* 0x0000000608087981 */ /* 0x000ee4000c1e9900 */
[----:B------:R-:W-:Y:S02]  /*09d0*/  IMAD.WIDE R4, R13, 0x4, R4 ;  /* 0x000000040d047825 */ /* 0x000fe400078e0204 */
[----:B------:R-:W3:Y:S02]  /*09e0*/  LDG.E R13, desc[UR6][R6.64] ;  /* 0x00000006060d7981 */ /* 0x000ee4000c1e1900 */
[----:B--2---:R-:W-:Y:S02]  /*09f0*/  IMAD.WIDE R2, R11, 0x4, R2 ;  /* 0x000000040b027825 */ /* 0x004fe400078e0202 */
[----:B------:R-:W2:Y:S04]  /*0a00*/  LDG.E R11, desc[UR6][R4.64] ;  /* 0x00000006040b7981 */ /* 0x000ea8000c1e1900 */
[----:B------:R2:W4:Y:S01]  /*0a10*/  LDG.E.CONSTANT R2, desc[UR6][R2.64] ;  /* 0x0000000602027981 */ /* 0x000522000c1e9900 */
[----:B---3--:R-:W-:Y:S01]  /*0a20*/  HMUL2 R0, R13, -R8 ;  /* 0x800000080d007232 */ /* 0x008fe20000000000 */
[----:B--2---:R-:W-:-:S05]  /*0a30*/  HFMA2.MMA R3, R11, R8, -RZ ;  /* 0x000000080b037235 */ /* 0x004fca00001000ff */
[----:B----4-:R-:W-:-:S05]  /*0a40*/  HFMA2.MMA R11, R11, R2, R0 ;  /* 0x000000020b0b7235 */ /* 0x010fca0000000000 */
[----:B------:R-:W-:Y:S02]  /*0a50*/  HFMA2 R13, R13, R2, R3 ;  /* 0x000000020d0d7231 */ /* 0x000fe40000000003 */
[----:B------:R-:W-:Y:S04]  /*0a60*/  STG.E desc[UR6][R4.64], R11 ;  /* 0x0000000b04007986 */ /* 0x000fe8000c101906 */
[----:B------:R-:W-:Y:S01]  /*0a70*/  STG.E desc[UR6][R6.64], R13 ;  /* 0x0000000d06007986 */ /* 0x000fe2000c101906 */
[----:B------:R-:W-:Y:S05]  /*0a80*/  EXIT ;  /* 0x000000000000794d */ /* 0x000fea0003800000 */
.L_x_0:
[----:B------:R-:W-:Y:S02]  /*0a90*/  ULDC UR4, c[0x0][0x258] ;  /* 0x0000960000047ab9 */ /* 0x000fe40000000800 */
        /* <DEDUP_REMOVED lines=17> */
[----:B------:R-:W-:Y:S01]  /*0bb0*/  IMAD.U32 R7, RZ, RZ, UR12 ;  /* 0x0000000cff077e24 */ /* 0x000fe2000f8e00ff */
[----:B------:R-:W-:-:S04]  /*0bc0*/  ISETP.NE.U32.AND P0, PT, RZ, UR8, PT ;  /* 0x00000008ff007c0c */ /* 0x000fc8000bf05070 */
[----:B------:R-:W-:-:S13]  /*0bd0*/  ISETP.NE.AND.EX P0, PT, RZ, UR9, PT, P0 ;  /* 0x00000009ff007c0c */ /* 0x000fda000bf05300 */
[----:B------:R-:W-:Y:S05]  /*0be0*/  @!P0 BRA `(.L_x_10) ;  /* 0x0000000000148947 */ /* 0x000fea0003800000 */
[----:B------:R-:W2:Y:S02]  /*0bf0*/  LDG.E.CONSTANT R5, desc[UR6][R4.64] ;  /* 0x0000000604057981 */ /* 0x000ea4000c1e9900 */
[----:B--2---:R-:W-:Y:S01]  /*0c00*/  IADD3 R7, R5, R8, RZ ;  /* 0x0000000805077210 */ /* 0x004fe20007ffe0ff */
[----:B------:R-:W-:Y:S06]  /*0c10*/  BRA `(.L_x_10) ;  /* 0x0000000000087947 */ /* 0x000fec0003800000 */
.L_x_9:
[----:B------:R-:W2:Y:S02]  /*0c20*/  LDG.E.CONSTANT R4, desc[UR6][R4.64] ;  /* 0x0000000604047981 */ /* 0x000ea4000c1e9900 */
[----:B--2---:R-:W-:-:S07]  /*0c30*/  VIMNMX R7, RZ, R4, !PT ;  /* 0x00000004ff077248 */ /* 0x004fce0007fe0100 */
.L_x_10:
[----:B------:R-:W0:Y:S01]  /*0c40*/  LDC R14, c[0x0][0x23c] ;  /* 0x00008f00ff0e7b82 */ /* 0x000e220000000800 */
[----:B------:R-:W-:Y:S01]  /*0c50*/  IABS R10, R3 ;  /* 0x00000003000a7213 */ /* 0x000fe20000000000 */
[----:B------:R-:W-:Y:S01]  /*0c60*/  IMAD R13, R6, UR5, R3 ;  /* 0x00000005060d7c24 */ /* 0x000fe2000f8e0203 */
[----:B------:R-:W-:-:S03]  /*0c70*/  ULDC UR8, c[0x0][0x238] ;  /* 0x00008e0000087ab9 */ /* 0x000fc60000000800 */
[----:B------:R-:W-:-:S05]  /*0c80*/  IMAD R13, R13, UR8, R0 ;  /* 0x000000080d0d7c24 */ /* 0x000fca000f8e0200 */
[----:B------:R-:W-:-:S04]  /*0c90*/  LEA.HI R13, R13, R13, RZ, 0x1 ;  /* 0x0000000d0d0d7211 */ /* 0x000fc800078f08ff */
[----:B------:R-:W-:Y:S02]  /*0ca0*/  SHF.R.S32.HI R15, RZ, 0x1, R13 ;  /* 0x00000001ff0f7819 */ /* 0x000fe4000001140d */
[----:B0-----:R-:W-:-:S04]  /*0cb0*/  IABS R8, R14 ;  /* 0x0000000e00087213 */ /* 0x001fc80000000000 */
[----:B------:R-:W0:Y:S08]  /*0cc0*/  I2F.RP R9, R8 ;  /* 0x0000000800097306 */ /* 0x000e300000209400 */
[----:B0-----:R-:W0:Y:S02]  /*0cd0*/  MUFU.RCP R9, R9 ;  /* 0x0000000900097308 */ /* 0x001e240000001000 */
[----:B0-----:R-:W-:-:S06]  /*0ce0*/  VIADD R4, R9, 0xffffffe ;  /* 0x0ffffffe09047836 */ /* 0x001fcc0000000000 */
[----:B------:R0:W1:Y:S02]  /*0cf0*/  F2I.FTZ.U32.TRUNC.NTZ R5, R4 ;  /* 0x0000000400057305 */ /* 0x000064000021f000 */
[----:B0-----:R-:W-:Y:S01]  /*0d00*/  MOV R4, RZ ;  /* 0x000000ff00047202 */ /* 0x001fe20000000f00 */
[----:B-1----:R-:W-:-:S04]  /*0d10*/  IMAD.MOV R11, RZ, RZ, -R5 ;  /* 0x000000ffff0b7224 */ /* 0x002fc800078e0a05 */
[----:B------:R-:W-:-:S04]  /*0d20*/  IMAD R11, R11, R8, RZ ;  /* 0x000000080b0b7224 */ /* 0x000fc800078e02ff */
[----:B------:R-:W-:Y:S01]  /*0d30*/  IMAD.HI.U32 R11, R5, R11, R4 ;  /* 0x0000000b050b7227 */ /* 0x000fe200078e0004 */
[----:B------:R-:W-:-:S03]  /*0d40*/  LOP3.LUT R4, R3, R14, RZ, 0x3c, !PT ;  /* 0x0000000e03047212 */ /* 0x000fc600078e3cff */
[----:B------:R-:W-:Y:S01]  /*0d50*/  IMAD.MOV.U32 R5, RZ, RZ, R10 ;  /* 0x000000ffff057224 */ /* 0x000fe200078e000a */
[----:B------:R-:W-:-:S03]  /*0d60*/  ISETP.GE.AND P0, PT, R4, RZ, PT ;  /* 0x000000ff0400720c */ /* 0x000fc60003f06270 */
[----:B------:R-:W-:Y:S02]  /*0d70*/  IMAD.HI.U32 R12, R11, R5, RZ ;  /* 0x000000050b0c7227 */ /* 0x000fe400078e00ff */
[----:B------:R-:W0:Y:S02]  /*0d80*/  LDC.64 R10, c[0x0][0x210] ;  /* 0x00008400ff0a7b82 */ /* 0x000e240000000a00 */
[----:B------:R-:W-:-:S04]  /*0d90*/  IMAD.MOV R9, RZ, RZ, -R12 ;  /* 0x000000ffff097224 */ /* 0x000fc800078e0a0c */
[----:B------:R-:W-:-:S05]  /*0da0*/  IMAD R5, R8, R9, R5 ;  /* 0x0000000908057224 */ /* 0x000fca00078e0205 */
[----:B------:R-:W-:-:S13]  /*0db0*/  ISETP.GT.U32.AND P2, PT, R8, R5, PT ;  /* 0x000000050800720c */ /* 0x000fda0003f44070 */
[-C--:B------:R-:W-:Y:S01]  /*0dc0*/  @!P2 IADD3 R5, R5, -R8.reuse, RZ ;  /* 0x800000080505a210 */ /* 0x080fe20007ffe0ff */
[----:B------:R-:W-:Y:S01]  /*0dd0*/  @!P2 VIADD R12, R12, 0x1 ;  /* 0x000000010c0ca836 */ /* 0x000fe20000000000 */
[----:B------:R-:W-:Y:S02]  /*0de0*/  ISETP.NE.AND P2, PT, R14, RZ, PT ;  /* 0x000000ff0e00720c */ /* 0x000fe40003f45270 */
[----:B------:R-:W-:Y:S02]  /*0df0*/  ISETP.GE.U32.AND P1, PT, R5, R8, PT ;  /* 0x000000080500720c */ /* 0x000fe40003f26070 */
[----:B------:R-:W1:Y:S08]  /*0e00*/  LDC.64 R4, c[0x0][0x228] ;  /* 0x00008a00ff047b82 */ /* 0x000e700000000a00 */
[----:B------:R-:W2:Y:S03]  /*0e10*/  LDC.64 R8, c[0x0][0x220] ;  /* 0x00008800ff087b82 */ /* 0x000ea60000000a00 */
[----:B------:R-:W-:-:S05]  /*0e20*/  @P1 VIADD R12, R12, 0x1 ;  /* 0x000000010c0c1836 */ /* 0x000fca0000000000 */
[----:B------:R-:W-:Y:S02]  /*0e30*/  @!P0 IADD3 R12, -R12, RZ, RZ ;  /* 0x000000ff0c0c8210 */ /* 0x000fe40007ffe1ff */
[----:B------:R-:W-:-:S04]  /*0e40*/  @!P2 LOP3.LUT R12, RZ, R14, RZ, 0x33, !PT ;  /* 0x0000000eff0ca212 */ /* 0x000fc800078e33ff */
[----:B------:R-:W-:-:S05]  /*0e50*/  VIADDMNMX R7, R12, R7, RZ, !PT ;  /* 0x000000070c077246 */ /* 0x000fca00078001ff */
[----:B------:R-:W-:-:S05]  /*0e60*/  IMAD R7, R7, UR4, R0 ;  /* 0x0000000407077c24 */ /* 0x000fca000f8e0200 */
[----:B------:R-:W-:-:S04]  /*0e70*/  LEA.HI R7, R7, R7, RZ, 0x1 ;  /* 0x0000000707077211 */ /* 0x000fc800078f08ff */
[----:B------:R-:W-:Y:S01]  /*0e80*/  SHF.R.S32.HI R13, RZ, 0x1, R7 ;  /* 0x00000001ff0d7819 */ /* 0x000fe20000011407 */
[----:B0-----:R-:W-:-:S04]  /*0e90*/  IMAD.WIDE R6, R15, 0x4, R10 ;  /* 0x000000040f067825 */ /* 0x001fc800078e020a */
[C---:B-1----:R-:W-:Y:S01]  /*0ea0*/  IMAD.WIDE R4, R13.reuse, 0x4, R4 ;  /* 0x000000040d047825 */ /* 0x042fe200078e0204 */
[----:B------:R-:W3:Y:S03]  /*0eb0*/  LDG.E R11, desc[UR6][R6.64] ;  /* 0x00000006060b7981 */ /* 0x000ee6000c1e1900 */
[----:B--2---:R-:W-:Y:S02]  /*0ec0*/  IMAD.WIDE R8, R13, 0x4, R8 ;  /* 0x000000040d087825 */ /* 0x004fe400078e0208 */
[----:B------:R-:W3:Y:S04]  /*0ed0*/  LDG.E.CONSTANT R4, desc[UR6][R4.64] ;  /* 0x0000000604047981 */ /* 0x000ee8000c1e9900 */
[----:B------:R-:W2:Y:S01]  /*0ee0*/  LDG.E.CONSTANT R8, desc[UR6][R8.64] ;  /* 0x0000000608087981 */ /* 0x000ea2000c1e9900 */
[----:B---3--:R-:W-:Y:S01]  /*0ef0*/  HMUL2 R5, R11, R4 ;  /* 0x000000040b057232 */ /* 0x008fe20000000000 */
[----:B------:R-:W-:-:S02]  /*0f00*/  PRMT R4, R11, 0x5432, R11 ;  /* 0x000054320b047816 */ /* 0x000fc4000000000b */
[----:B--2---:R-:W-:-:S06]  /*0f10*/  LOP3.LUT R10, R8, 0x8000, RZ, 0x3c, !PT ;  /* 0x00008000080a7812 */ /* 0x004fcc00078e3cff */
[----:B------:R-:W-:-:S07]  /*0f20*/  HFMA2.MMA R11, R4, R10, R5 ;  /* 0x0000000a040b7235 */ /* 0x000fce0000000005 */
[----:B------:R0:W-:Y:S04]  /*0f30*/  STG.E desc[UR6][R6.64], R11 ;  /* 0x0000000b06007986 */ /* 0x0001e8000c101906 */
.L_x_8:
[----:B------:R-:W-:Y:S05]  /*0f40*/  BSYNC B0 ;  /* 0x0000000000007941 */ /* 0x000fea0003800000 */
.L_x_7:
[----:B------:R-:W-:Y:S02]  /*0f50*/  ULDC UR8, c[0x0][0x234] ;  /* 0x00008d0000087ab9 */ /* 0x000fe40000000800 */
[----:B------:R-:W-:-:S13]  /*0f60*/  ISETP.GE.AND P0, PT, R3, UR8, PT ;  /* 0x0000000803007c0c */ /* 0x000fda000bf06270 */
[----:B------:R-:W-:Y:S05]  /*0f70*/  @P0 EXIT ;  /* 0x000000000000094d */ /* 0x000fea0003800000 */
[----:B------:R-:W1:Y:S01]  /*0f80*/  LDC R5, c[0x0][0x244] ;  /* 0x00009100ff057b82 */ /* 0x000e620000000800 */
[----:B------:R-:W2:Y:S07]  /*0f90*/  S2R R4, SR_CTAID.Z ;  /* 0x0000000000047919 */ /* 0x000eae0000002700 */
[----:B0-----:R-:W2:Y:S01]  /*0fa0*/  LDC.64 R6, c[0x0][0x248] ;  /* 0x00009200ff067b82 */ /* 0x001ea20000000a00 */
[----:B-1----:R-:W-:Y:S01]  /*0fb0*/  ISETP.NE.AND P0, PT, R5, -0x1, PT ;  /* 0xffffffff0500780c */ /* 0x002fe20003f05270 */
[----:B--2---:R-:W-:-:S12]  /*0fc0*/  IMAD.WIDE.U32 R6, R4, 0x4, R6 ;  /* 0x0000000404067825 */ /* 0x004fd800078e0006 */
[----:B------:R-:W-:Y:S05]  /*0fd0*/  @!P0 BRA `(.L_x_11) ;  /* 0x00000000001c8947 */ /* 0x000fea0003800000 */
[----:B------:R-:W-:Y:S02]  /*0fe0*/  ULDC.64 UR10, c[0x0][0x248] ;  /* 0x00009200000a7ab9 */ /* 0x000fe40000000a00 */
[----:B------:R-:W-:-:S04]  /*0ff0*/  ISETP.NE.U32.AND P0, PT, RZ, UR10, PT ;  /* 0x0000000aff007c0c */ /* 0x000fc8000bf05070 */
[----:B------:R-:W-:-:S13]  /*1000*/  ISETP.NE.AND.EX P0, PT, RZ, UR11, PT, P0 ;  /* 0x0000000bff007c0c */ /* 0x000fda000bf05300 */
[----:B------:R-:W-:Y:S05]  /*1010*/  @!P0 BRA `(.L_x_12) ;  /* 0x0000000000148947 */ /* 0x000fea0003800000 */
[----:B------:R-:W2:Y:S02]  /*1020*/  LDG.E.CONSTANT R2, desc[UR6][R6.64] ;  /* 0x0000000606027981 */ /* 0x000ea4000c1e9900 */
[----:B--2---:R-:W-:Y:S01]  /*1030*/  IMAD.IADD R2, R2, 0x1, R5 ;  /* 0x0000000102027824 */ /* 0x004fe200078e0205 */
[----:B------:R-:W-:Y:S06]  /*1040*/  BRA `(.L_x_12) ;  /* 0x0000000000087947 */ /* 0x000fec0003800000 */
.L_x_11:
[----:B------:R-:W2:Y:S02]  /*1050*/  LDG.E.CONSTANT R2, desc[UR6][R6.64] ;  /* 0x0000000606027981 */ /* 0x000ea4000c1e9900 */
[----:B--2---:R-:W-:-:S07]  /*1060*/  VIMNMX R2, RZ, R2, !PT ;  /* 0x00000002ff027248 */ /* 0x004fce0007fe0100 */
.L_x_12:
[----:B------:R-:W0:Y:S01]  /*1070*/  LDC R8, c[0x0][0x240] ;  /* 0x00009000ff087b82 */ /* 0x000e220000000800 */
[----:B------:R-:W-:Y:S01]  /*1080*/  ULDC UR5, c[0x0][0x238] ;  /* 0x00008e0000057ab9 */ /* 0x000fe20000000800 */
[----:B0-----:R-:W-:-:S04]  /*1090*/  IABS R5, R8 ;  /* 0x0000000800057213 */ /* 0x001fc80000000000 */
[----:B------:R-:W0:Y:S08]  /*10a0*/  I2F.RP R9, R5 ;  /* 0x0000000500097306 */ /* 0x000e300000209400 */
[----:B0-----:R-:W0:Y:S02]  /*10b0*/  MUFU.RCP R9, R9 ;  /* 0x0000000900097308 */ /* 0x001e240000001000 */
[----:B0-----:R-:W-:-:S06]  /*10c0*/  VIADD R6, R9, 0xffffffe ;  /* 0x0ffffffe09067836 */ /* 0x001fcc0000000000 */
[----:B------:R0:W1:Y:S02]  /*10d0*/  F2I.FTZ.U32.TRUNC.NTZ R7, R6 ;  /* 0x0000000600077305 */ /* 0x000064000021f000 */
[----:B0-----:R-:W-:Y:S01]  /*10e0*/  IMAD.MOV.U32 R6, RZ, RZ, RZ ;  /* 0x000000ffff067224 */ /* 0x001fe200078e00ff */
[----:B-1----:R-:W-:-:S05]  /*10f0*/  IADD3 R10, RZ, -R7, RZ ;  /* 0x80000007ff0a7210 */ /* 0x002fca0007ffe0ff */
[----:B------:R-:W-:Y:S01]  /*1100*/  IMAD R11, R10, R5, RZ ;  /* 0x000000050a0b7224 */ /* 0x000fe200078e02ff */
[----:B------:R-:W-:-:S03]  /*1110*/  IABS R10, R3 ;  /* 0x00000003000a7213 */ /* 0x000fc60000000000 */
[----:B------:R-:W-:-:S06]  /*1120*/  IMAD.HI.U32 R11, R7, R11, R6 ;  /* 0x0000000b070b7227 */ /* 0x000fcc00078e0006 */
[----:B------:R-:W-:-:S04]  /*1130*/  IMAD.HI.U32 R11, R11, R10, RZ ;  /* 0x0000000a0b0b7227 */ /* 0x000fc800078e00ff */
[----:B------:R-:W-:-:S04]  /*1140*/  IMAD.MOV R7, RZ, RZ, -R11 ;  /* 0x000000ffff077224 */ /* 0x000fc800078e0a0b */
[C---:B------:R-:W-:Y:S02]  /*1150*/  IMAD R10, R5.reuse, R7, R10 ;  /* 0x00000007050a7224 */ /* 0x040fe400078e020a */
[----:B------:R-:W0:Y:S03]  /*1160*/  LDC.64 R6, c[0x0][0x220] ;  /* 0x00008800ff067b82 */ /* 0x000e260000000a00 */
[----:B------:R-:W-:-:S13]  /*1170*/  ISETP.GT.U32.AND P2, PT, R5, R10, PT ;  /* 0x0000000a0500720c */ /* 0x000fda0003f44070 */
[-C--:B------:R-:W-:Y:S01]  /*1180*/  @!P2 IADD3 R10, R10, -R5.reuse, RZ ;  /* 0x800000050a0aa210 */ /* 0x080fe20007ffe0ff */
[----:B------:R-:W-:Y:S01]  /*1190*/  @!P2 VIADD R11, R11, 0x1 ;  /* 0x000000010b0ba836 */ /* 0x000fe20000000000 */
[----:B------:R-:W-:Y:S02]  /*11a0*/  ISETP.NE.AND P2, PT, R8, RZ, PT ;  /* 0x000000ff0800720c */ /* 0x000fe40003f45270 */
[----:B------:R-:W-:Y:S02]  /*11b0*/  ISETP.GE.U32.AND P1, PT, R10, R5, PT ;  /* 0x000000050a00720c */ /* 0x000fe40003f26070 */
[----:B------:R-:W-:Y:S01]  /*11c0*/  LOP3.LUT R5, R3, R8, RZ, 0x3c, !PT ;  /* 0x0000000803057212 */ /* 0x000fe200078e3cff */
[----:B------:R-:W-:-:S03]  /*11d0*/  IMAD R3, R4, UR8, R3 ;  /* 0x0000000804037c24 */ /* 0x000fc6000f8e0203 */
[----:B------:R-:W-:Y:S01]  /*11e0*/  ISETP.GE.AND P0, PT, R5, RZ, PT ;  /* 0x000000ff0500720c */ /* 0x000fe20003f06270 */
[----:B------:R-:W-:-:S05]  /*11f0*/  IMAD R3, R3, UR5, R0 ;  /* 0x0000000503037c24 */ /* 0x000fca000f8e0200 */
[----:B------:R-:W-:Y:S01]  /*1200*/  LEA.HI R3, R3, R3, RZ, 0x1 ;  /* 0x0000000303037211 */ /* 0x000fe200078f08ff */
[----:B------:R-:W-:-:S03]  /*1210*/  @P1 VIADD R11, R11, 0x1 ;  /* 0x000000010b0b1836 */ /* 0x000fc60000000000 */
[----:B------:R-:W-:Y:S02]  /*1220*/  SHF.R.S32.HI R3, RZ, 0x1, R3 ;  /* 0x00000001ff037819 */ /* 0x000fe40000011403 */
[----:B------:R-:W-:Y:S02]  /*1230*/  MOV R5, R11 ;  /* 0x0000000b00057202 */ /* 0x000fe40000000f00 */
[----:B------:R-:W1:Y:S03]  /*1240*/  LDC.64 R10, c[0x0][0x218] ;  /* 0x00008600ff0a7b82 */ /* 0x000e660000000a00 */
[----:B------:R-:W-:Y:S01]  /*1250*/  @!P0 IMAD.MOV R5, RZ, RZ, -R5 ;  /* 0x000000ffff058224 */ /* 0x000fe200078e0a05 */
[----:B------:R-:W-:-:S04]  /*1260*/  @!P2 LOP3.LUT R5, RZ, R8, RZ, 0x33, !PT ;  /* 0x00000008ff05a212 */ /* 0x000fc800078e33ff */
[----:B------:R-:W2:Y:S01]  /*1270*/  LDC.64 R8, c[0x0][0x228] ;  /* 0x00008a00ff087b82 */ /* 0x000ea20000000a00 */
[----:B------:R-:W-:-:S05]  /*1280*/  VIADDMNMX R5, R5, R2, RZ, !PT ;  /* 0x0000000205057246 */ /* 0x000fca00078001ff */
[----:B------:R-:W-:-:S05]  /*1290*/  IMAD R5, R5, UR4, R0 ;  /* 0x0000000405057c24 */ /* 0x000fca000f8e0200 */
[----:B------:R-:W-:-:S04]  /*12a0*/  LEA.HI R5, R5, R5, RZ, 0x1 ;  /* 0x0000000505057211 */ /* 0x000fc800078f08ff */
[----:B------:R-:W-:Y:S01]  /*12b0*/  SHF.R.S32.HI R5, RZ, 0x1, R5 ;  /* 0x00000001ff057819 */ /* 0x000fe20000011405 */
[----:B-1----:R-:W-:-:S04]  /*12c0*/  IMAD.WIDE R10, R3, 0x4, R10 ;  /* 0x00000004030a7825 */ /* 0x002fc800078e020a */
[C---:B0-----:R-:W-:Y:S01]  /*12d0*/  IMAD.WIDE R6, R5.reuse, 0x4, R6 ;  /* 0x0000000405067825 */ /* 0x041fe200078e0206 */
[----:B------:R-:W3:Y:S03]  /*12e0*/  LDG.E R3, desc[UR6][R10.64] ;  /* 0x000000060a037981 */ /* 0x000ee6000c1e1900 */
[----:B--2---:R-:W-:Y:S02]  /*12f0*/  IMAD.WIDE R8, R5, 0x4, R8 ;  /* 0x0000000405087825 */ /* 0x004fe400078e0208 */
[----:B------:R-:W2:Y:S04]  /*1300*/  LDG.E.CONSTANT R6, desc[UR6][R6.64] ;  /* 0x0000000606067981 */ /* 0x000ea8000c1e9900 */
[----:B------:R-:W3:Y:S01]  /*1310*/  LDG.E.CONSTANT R8, desc[UR6][R8.64] ;  /* 0x0000000608087981 */ /* 0x000ee2000c1e9900 */
[----:B--2---:R-:W-:Y:S01]  /*1320*/  LOP3.LUT R0, R6, 0x8000, RZ, 0x3c, !PT ;  /* 0x0000800006007812 */ /* 0x004fe200078e3cff */
[----:B---3--:R-:W-:Y:S01]  /*1330*/  HMUL2 R2, R3, R8 ;  /* 0x0000000803027232 */ /* 0x008fe20000000000 */
[----:B------:R-:W-:-:S05]  /*1340*/  PRMT R3, R3, 0x5432, R3 ;  /* 0x0000543203037816 */ /* 0x000fca0000000003 */
[----:B------:R-:W-:-:S05]  /*1350*/  HFMA2 R3, R3, R0, R2 ;  /* 0x0000000003037231 */ /* 0x000fca0000000002 */
[----:B------:R-:W-:Y:S01]  /*1360*/  STG.E desc[UR6][R10.64], R3 ;  /* 0x000000030a007986 */ /* 0x000fe2000c101906 */
[----:B------:R-:W-:Y:S05]  /*1370*/  EXIT ;  /* 0x000000000000794d */ /* 0x000fea0003800000 */
.L_x_13:
[----:B------:R-:W-:-:S00]  /*1380*/  BRA `(.L_x_13) ;  /* 0xfffffffc00fc7947 */ /* 0x000fc0000383ffff */
[----:B------:R-:W-:-:S00]  /*1390*/  NOP ;  /* 0x0000000000007918 */ /* 0x000fc00000000000 */
        /* <DEDUP_REMOVED lines=14> */
.L_x_20:


//--------------------- .text._Z16rope_cuda_kernelP6__halfPKS_S2_iiiiPKiibi --------------------------
	.section	.text._Z16rope_cuda_kernelP6__halfPKS_S2_iiiiPKiibi,"ax",@progbits
	.align	128
        .global         _Z16rope_cuda_kernelP6__halfPKS_S2_iiiiPKiibi
        .type           _Z16rope_cuda_kernelP6__halfPKS_S2_iiiiPKiibi,@function
        .size           _Z16rope_cuda_kernelP6__halfPKS_S2_iiiiPKiibi,(.L_x_21 - _Z16rope_cuda_kernelP6__halfPKS_S2_iiiiPKiibi)
        .other          _Z16rope_cuda_kernelP6__halfPKS_S2_iiiiPKiibi,@"STO_CUDA_ENTRY STV_DEFAULT"
_Z16rope_cuda_kernelP6__halfPKS_S2_iiiiPKiibi:
.text._Z16rope_cuda_kernelP6__halfPKS_S2_iiiiPKiibi:
[----:B------:R-:W-:Y:S01]  /*0000*/  LDC R1, c[0x0][0x28] ;  /* 0x00000a00ff017b82 */ /* 0x000fe20000000800 */
[----:B------:R-:W0:Y:S01]  /*0010*/  S2R R0, SR_CTAID.X ;  /* 0x0000000000007919 */ /* 0x000e220000002500 */
[----:B------:R-:W-:Y:S01]  /*0020*/  ULDC.U8 UR4, c[0x0][0x244] ;  /* 0x0000910000047ab9 */ /* 0x000fe20000000000 */
[----:B------:R-:W-:Y:S01]  /*0030*/  ULDC.64 UR6, c[0x0][0x208] ;  /* 0x0000820000067ab9 */ /* 0x000fe20000000a00 */
[----:B------:R-:W-:Y:S01]  /*0040*/  UPRMT UR4, UR4, 0x8880, URZ ;  /* 0x0000888004047896 */ /* 0x000fe2000800003f */
[----:B------:R-:W0:Y:S05]  /*0050*/  S2R R3, SR_TID.X ;  /* 0x0000000000037919 */ /* 0x000e2a0000002100 */
[----:B------:R-:W-:Y:S01]  /*0060*/  ISETP.NE.AND P0, PT, RZ, UR4, PT ;  /* 0x00000004ff007c0c */ /* 0x000fe2000bf05270 */
[----:B------:R-:W-:-:S02]  /*0070*/  ULDC UR4, c[0x0][0x234] ;  /* 0x00008d0000047ab9 */ /* 0x000fc40000000800 */
[----:B------:R-:W-:Y:S02]  /*0080*/  IMAD.U32 R2, RZ, RZ, UR4 ;  /* 0x00000004ff027e24 */ /* 0x000fe4000f8e00ff */
[----:B0-----:R-:W-:-:S04]  /*0090*/  IMAD R0, R0, 0x20, R3 ;  /* 0x0000002000007824 */ /* 0x001fc800078e0203 */
[----:B------:R-:W-:-:S04]  /*00a0*/  IMAD.SHL.U32 R0, R0, 0x2, RZ ;  /* 0x0000000200007824 */ /* 0x000fc800078e00ff */
[----:B------:R-:W-:Y:S05]  /*00b0*/  @!P0 BRA `(.L_x_14) ;  /* 0x0000000400488947 */ /* 0x000fea0003800000 */
[----:B------:R-:W-:Y:S02]  /*00c0*/  ULDC UR8, c[0x0][0x248] ;  /* 0x0000920000087ab9 */ /* 0x000fe40000000800 */
[----:B------:R-:W-:-:S04]  /*00d0*/  ULEA.HI UR4, UR8, UR8, URZ, 0x1 ;  /* 0x0000000808047291 */ /* 0x000fc8000f8f083f */
[----:B------:R-:W-:-:S06]  /*00e0*/  USHF.R.S32.HI UR4, URZ, 0x1, UR4 ;  /* 0x000000013f047899 */ /* 0x000fcc0008011404 */
[----:B------:R-:W-:-:S13]  /*00f0*/  ISETP.GE.AND P0, PT, R0, UR4, PT ;  /* 0x0000000400007c0c */ /* 0x000fda000bf06270 */
[----:B------:R-:W-:Y:S05]  /*0100*/  @P0 EXIT ;  /* 0x000000000000094d */ /* 0x000fea0003800000 */
[----:B------:R-:W0:Y:S01]  /*0110*/  S2R R3, SR_TID.Y ;  /* 0x0000000000037919 */ /* 0x000e220000002200 */
[----:B------:R-:W0:Y:S08]  /*0120*/  S2UR UR5, SR_CTAID.Y ;  /* 0x00000000000579c3 */ /* 0x000e300000002600 */
[----:B------:R-:W0:Y:S02]  /*0130*/  LDC R4, c[0x0][0x240] ;  /* 0x00009000ff047b82 */ /* 0x000e240000000800 */
[----:B0-----:R-:W-:Y:S01]  /*0140*/  IMAD R3, R4, UR5, R3 ;  /* 0x0000000504037c24 */ /* 0x001fe2000f8e0203 */
[----:B------:R-:W-:-:S04]  /*0150*/  ULDC UR5, c[0x0][0x228] ;  /* 0x00008a0000057ab9 */ /* 0x000fc80000000800 */
[----:B------:R-:W-:-:S13]  /*0160*/  ISETP.GE.AND P0, PT, R3, UR5, PT ;  /* 0x0000000503007c0c */ /* 0x000fda000bf06270 */
[----:B------:R-:W-:Y:S05]  /*0170*/  @P0 EXIT ;  /* 0x000000000000094d */ /* 0x000fea0003800000 */
[----:B------:R-:W0:Y:S01]  /*0180*/  LDC R7, c[0x0][0x234] ;  /* 0x00008d00ff077b82 */ /* 0x000e220000000800 */
[----:B------:R-:W1:Y:S07]  /*0190*/  S2R R8, SR_CTAID.Z ;  /* 0x0000000000087919 */ /* 0x000e6e0000002700 */
[----:B------:R-:W1:Y:S01]  /*01a0*/  LDC.64 R4, c[0x0][0x238] ;  /* 0x00008e00ff047b82 */ /* 0x000e620000000a00 */
[----:B0-----:R-:W-:Y:S01]  /*01b0*/  ISETP.NE.AND P0, PT, R7, -0x1, PT ;  /* 0xffffffff0700780c */ /* 0x001fe20003f05270 */
[----:B-1----:R-:W-:-:S12]  /*01c0*/  IMAD.WIDE.U32 R4, R8, 0x4, R4 ;  /* 0x0000000408047825 */ /* 0x002fd800078e0004 */
        /* <DEDUP_REMOVED lines=8> */
.L_x_15:
[----:B------:R-:W2:Y:S02]  /*0250*/  LDG.E.CONSTANT R2, desc[UR6][R4.64] ;  /* 0x0000000604027981 */ /* 0x000ea4000c1e9900 */
[----:B--2---:R-:W-:-:S07]  /*0260*/  VIMNMX R2, RZ, R2, !PT ;  /* 0x00000002ff027248 */ /* 0x004fce0007fe0100 */
.L_x_16:
        /* <DEDUP_REMOVED lines=30> */
[----:B------:R-:W-:Y:S02]  /*0450*/  VIADDMNMX R9, R9, R2, RZ, !PT ;  /* 0x0000000209097246 */ /* 0x000fe400078001ff */
[----:B------:R-:W2:Y:S03]  /*0460*/  LDC.64 R2, c[0x0][0x220] ;  /* 0x00008800ff027b82 */ /* 0x000ea60000000a00 */
[----:B------:R-:W-:Y:S01]  /*0470*/  IMAD R9, R9, UR8, R0 ;  /* 0x0000000809097c24 */ /* 0x000fe2000f8e0200 */
[----:B------:R-:W-:-:S04]  /*0480*/  IADD3 R0, R11, UR4, RZ ;  /* 0x000000040b007c10 */ /* 0x000fc8000fffe0ff */
        /* <DEDUP_REMOVED lines=14> */
[----:B---3--:R-:W-:Y:S01]  /*0570*/  HFMA2.MMA R0, R13, -R8, -RZ ;  /* 0x800000080d007235 */ /* 0x008fe200001000ff */
[----:B--2---:R-:W-:-:S07]  /*0580*/  HMUL2 R3, R11, R8 ;  /* 0x000000080b037232 */ /* 0x004fce0000000000 */
[----:B----4-:R-:W-:Y:S01]  /*0590*/  HFMA2.MMA R11, R11, R2, R0 ;  /* 0x000000020b0b7235 */ /* 0x010fe20000000000 */
[----:B------:R-:W-:-:S06]  /*05a0*/  HFMA2 R13, R13, R2, R3 ;  /* 0x000000020d0d7231 */ /* 0x000fcc0000000003 */
[----:B------:R-:W-:Y:S04]  /*05b0*/  STG.E desc[UR6][R4.64], R11 ;  /* 0x0000000b04007986 */ /* 0x000fe8000c101906 */
[----:B------:R-:W-:Y:S01]  /*05c0*/  STG.E desc[UR6][R6.64], R13 ;  /* 0x0000000d06007986 */ /* 0x000fe2000c101906 */
[----:B------:R-:W-:Y:S05]  /*05d0*/  EXIT ;  /* 0x000000000000794d */ /* 0x000fea0003800000 */
.L_x_14:
[----:B------:R-:W-:Y:S02]  /*05e0*/  ULDC UR4, c[0x0][0x248] ;  /* 0x0000920000047ab9 */ /* 0x000fe40000000800 */
        /* <DEDUP_REMOVED lines=22> */
.L_x_17:
[----:B------:R-:W2:Y:S02]  /*0750*/  LDG.E.CONSTANT R2, desc[UR6][R6.64] ;  /* 0x0000000606027981 */ /* 0x000ea4000c1e9900 */
[----:B--2---:R-:W-:-:S07]  /*0760*/  VIMNMX R2, RZ, R2, !PT ;  /* 0x00000002ff027248 */ /* 0x004fce0007fe0100 */
.L_x_18:
[----:B------:R-:W0:Y:S01]  /*0770*/  LDC R9, c[0x0][0x230] ;  /* 0x00008c00ff097b82 */ /* 0x000e220000000800 */
        /* <DEDUP_REMOVED lines=24> */
[----:B------:R-:W-:-:S04]  /*0900*/  LOP3.LUT R5, R4, R9, RZ, 0x3c, !PT ;  /* 0x0000000904057212 */ /* 0x000fc800078e3cff */
[----:B------:R-:W-:-:S07]  /*0910*/  ISETP.GE.AND P0, PT, R5, RZ, PT ;  /* 0x000000ff0500720c */ /* 0x000fce0003f06270 */
[----:B------:R-:W-:-:S05]  /*0920*/  @P1 VIADD R11, R11, 0x1 ;  /* 0x000000010b0b1836 */ /* 0x000fca0000000000 */
        /* <DEDUP_REMOVED lines=17> */
[----:B------:R-:W-:-:S06]  /*0a40*/  PRMT R3, R3, 0x5432, R3 ;  /* 0x0000543203037816 */ /* 0x000fcc0000000003 */
[----:B------:R-:W-:-:S07]  /*0a50*/  HFMA2.MMA R3, R3, R0, R2 ;  /* 0x0000000003037235 */ /* 0x000fce0000000002 */
[----:B------:R-:W-:Y:S01]  /*0a60*/  STG.E desc[UR6][R10.64], R3 ;  /* 0x000000030a007986 */ /* 0x000fe2000c101906 */
[----:B------:R-:W-:Y:S05]  /*0a70*/  EXIT ;  /* 0x000000000000794d */ /* 0x000fea0003800000 */
.L_x_19:
        /* <DEDUP_REMOVED lines=16> */
.L_x_21:


//--------------------- .nv.shared.reserved.0     --------------------------
	.section	.nv.shared.reserved.0,"aw",@nobits
	.weak		__nv_reservedSMEM_offset_0_alias
	.size		__nv_reservedSMEM_offset_0_alias, 0, 0
	.other		__nv_reservedSMEM_offset_0_alias,@"STO_CUDA_RESERVED_SHARED STV_DEFAULT"
__nv_reservedSMEM_offset_0_alias:
	.zero		0


//--------------------- .nv.global                --------------------------
	.section	.nv.global,"aw",@nobits
.nv.global:
	.type		_ZN37_INTERNAL_dc3b6eab_7_rope_cu_329c565b4cuda3std3__48in_placeE,@object
	.size		_ZN37_INTERNAL_dc3b6eab_7_rope_cu_329c565b4cuda3std3__48in_placeE,(_ZN37_INTERNAL_dc3b6eab_7_rope_cu_329c565b4cuda3std6ranges3__45__cpo8distanceE - _ZN37_INTERNAL_dc3b6eab_7_rope_cu_329c565b4cuda3std3__48in_placeE)
_ZN37_INTERNAL_dc3b6eab_7_rope_cu_329c565b4cuda3std3__48in_placeE:
	.zero		1
	.type		_ZN37_INTERNAL_dc3b6eab_7_rope_cu_329c565b4cuda3std6ranges3__45__cpo8distanceE,@object
	.size		_ZN37_INTERNAL_dc3b6eab_7_rope_cu_329c565b4cuda3std6ranges3__45__cpo8distanceE,(_ZN37_INTERNAL_dc3b6eab_7_rope_cu_329c565b4cuda3std3__45__cpo6cbeginE - _ZN37_INTERNAL_dc3b6eab_7_rope_cu_329c565b4cuda3std6ranges3__45__cpo8distanceE)
_ZN37_INTERNAL_dc3b6eab_7_rope_cu_329c565b4cuda3std6ranges3__45__cpo8distanceE:
	.zero		1
	.type		_ZN37_INTERNAL_dc3b6eab_7_rope_cu_329c565b4cuda3std3__45__cpo6cbeginE,@object
	.size		_ZN37_INTERNAL_dc3b6eab_7_rope_cu_329c565b4cuda3std3__45__cpo6cbeginE,(_ZN37_INTERNAL_dc3b6eab_7_rope_cu_329c565b4cuda3std6ranges3__45__cpo7advanceE - _ZN37_INTERNAL_dc3b6eab_7_rope_cu_329c565b4cuda3std3__45__cpo6cbeginE)
_ZN37_INTERNAL_dc3b6eab_7_rope_cu_329c565b4cuda3std3__45__cpo6cbeginE:
	.zero		1
	.type		_ZN37_INTERNAL_dc3b6eab_7_rope_cu_329c565b4cuda3std6ranges3__45__cpo7advanceE,@object
	.size		_ZN37_INTERNAL_dc3b6eab_7_rope_cu_329c565b4cuda3std6ranges3__45__cpo7advanceE,(_ZN37_INTERNAL_dc3b6eab_7_rope_cu_329c565b4cuda3std3__45__cpo7crbeginE - _ZN37_INTERNAL_dc3b6eab_7_rope_cu_329c565b4cuda3std6ranges3__45__cpo7advanceE)
_ZN37_INTERNAL_dc3b6eab_7_rope_cu_329c565b4cuda3std6ranges3__45__cpo7advanceE:
	.zero		1
	.type		_ZN37_INTERNAL_dc3b6eab_7_rope_cu_329c565b4cuda3std3__45__cpo7crbeginE,@object
	.size		_ZN37_INTERNAL_dc3b6eab_7_rope_cu_329c565b4cuda3std3__45__cpo7crbeginE,(_ZN37_INTERNAL_dc3b6eab_7_rope_cu_329c565b4cuda3std6ranges3__45__cpo4dataE - _ZN37_INTERNAL_dc3b6eab_7_rope_cu_329c565b4cuda3std3__45__cpo7crbeginE)
_ZN37_INTERNAL_dc3b6eab_7_rope_cu_329c565b4cuda3std3__45__cpo7crbeginE:
	.zero		1
	.type		_ZN37_INTERNAL_dc3b6eab_7_rope_cu_329c565b4cuda3std6ranges3__45__cpo4dataE,@object
	.size		_ZN37_INTERNAL_dc3b6eab_7_rope_cu_329c565b4cuda3std6ranges3__45__cpo4dataE,(_ZN37_INTERNAL_dc3b6eab_7_rope_cu_329c565b4cuda3std6ranges3__45__cpo5beginE - _ZN37_INTERNAL_dc3b6eab_7_rope_cu_329c565b4cuda3std6ranges3__45__cpo4dataE)
_ZN37_INTERNAL_dc3b6eab_7_rope_cu_329c565b4cuda3std6ranges3__45__cpo4dataE:
	.zero		1
	.type		_ZN37_INTERNAL_dc3b6eab_7_rope_cu_329c565b4cuda3std6ranges3__45__cpo5beginE,@object
	.size		_ZN37_INTERNAL_dc3b6eab_7_rope_cu_329c565b4cuda3std6ranges3__45__cpo5beginE,(_ZN37_INTERNAL_dc3b6eab_7_rope_cu_329c565b4cuda3std3__439_GLOBAL__N__dc3b6eab_7_rope_cu_329c565b6ignoreE - _ZN37_INTERNAL_dc3b6eab_7_rope_cu_329c565b4cuda3std6ranges3__45__cpo5beginE)
_ZN37_INTERNAL_dc3b6eab_7_rope_cu_329c565b4cuda3std6ranges3__45__cpo5beginE:
	.zero		1
	.type		_ZN37_INTERNAL_dc3b6eab_7_rope_cu_329c565b4cuda3std3__439_GLOBAL__N__dc3b6eab_7_rope_cu_329c565b6ignoreE,@object
	.size		_ZN37_INTERNAL_dc3b6eab_7_rope_cu_329c565b4cuda3std3__439_GLOBAL__N__dc3b6eab_7_rope_cu_329c565b6ignoreE,(_ZN37_INTERNAL_dc3b6eab_7_rope_cu_329c565b4cuda3std6ranges3__45__cpo4sizeE - _ZN37_INTERNAL_dc3b6eab_7_rope_cu_329c565b4cuda3std3__439_GLOBAL__N__dc3b6eab_7_rope_cu_329c565b6ignoreE)
_ZN37_INTERNAL_dc3b6eab_7_rope_cu_329c565b4cuda3std3__439_GLOBAL__N__dc3b6eab_7_rope_cu_329c565b6ignoreE:
	.zero		1
	.type		_ZN37_INTERNAL_dc3b6eab_7_rope_cu_329c565b4cuda3std6ranges3__45__cpo4sizeE,@object
	.size		_ZN37_INTERNAL_dc3b6eab_7_rope_cu_329c565b4cuda3std6ranges3__45__cpo4sizeE,(_ZN37_INTERNAL_dc3b6eab_7_rope_cu_329c565b4cuda3std3__45__cpo5beginE - _ZN37_INTERNAL_dc3b6eab_7_rope_cu_329c565b4cuda3std6ranges3__45__cpo4sizeE)
_ZN37_INTERNAL_dc3b6eab_7_rope_cu_329c565b4cuda3std6ranges3__45__cpo4sizeE:
	.zero		1
	.type		_ZN37_INTERNAL_dc3b6eab_7_rope_cu_329c565b4cuda3std3__45__cpo5beginE,@object
	.size		_ZN37_INTERNAL_dc3b6eab_7_rope_cu_329c565b4cuda3std3__45__cpo5beginE,(_ZN37_INTERNAL_dc3b6eab_7_rope_cu_329c565b4cuda3std6ranges3__45__cpo6cbeginE - _ZN37_INTERNAL_dc3b6eab_7_rope_cu_329c565b4cuda3std3__45__cpo5beginE)
_ZN37_INTERNAL_dc3b6eab_7_rope_cu_329c565b4cuda3std3__45__cpo5beginE:
	.zero		1
	.type		_ZN37_INTERNAL_dc3b6eab_7_rope_cu_329c565b4cuda3std6ranges3__45__cpo6cbeginE,@object
	.size		_ZN37_INTERNAL_dc3b6eab_7_rope_cu_329c565b4cuda3std6ranges3__45__cpo6cbeginE,(_ZN37_INTERNAL_dc3b6eab_7_rope_cu_329c565b4cuda3std3__45__cpo6rbeginE - _ZN37_INTERNAL_dc3b6eab_7_rope_cu_329c565b4cuda3std6ranges3__45__cpo6cbeginE)
_ZN37_INTERNAL_dc3b6eab_7_rope_cu_329c565b4cuda3std6ranges3__45__cpo6cbeginE:
	.zero		1
	.type		_ZN37_INTERNAL_dc3b6eab_7_rope_cu_329c565b4cuda3std3__45__cpo6rbeginE,@object
	.size		_ZN37_INTERNAL_dc3b6eab_7_rope_cu_329c565b4cuda3std3__45__cpo6rbeginE,(_ZN37_INTERNAL_dc3b6eab_7_rope_cu_329c565b4cuda3std6ranges3__45__cpo4nextE - _ZN37_INTERNAL_dc3b6eab_7_rope_cu_329c565b4cuda3std3__45__cpo6rbeginE)
_ZN37_INTERNAL_dc3b6eab_7_rope_cu_329c565b4cuda3std3__45__cpo6rbeginE:
	.zero		1
	.type		_ZN37_INTERNAL_dc3b6eab_7_rope_cu_329c565b4cuda3std6ranges3__45__cpo4nextE,@object
	.size		_ZN37_INTERNAL_dc3b6eab_7_rope_cu_329c565b4cuda3std6ranges3__45__cpo4nextE,(_ZN37_INTERNAL_dc3b6eab_7_rope_cu_329c565b4cuda3std6ranges3__45__cpo4swapE - _ZN37_INTERNAL_dc3b6eab_7_rope_cu_329c565b4cuda3std6ranges3__45__cpo4nextE)
_ZN37_INTERNAL_dc3b6eab_7_rope_cu_329c565b4cuda3std6ranges3__45__cpo4nextE:
	.zero		1
	.type		_ZN37_INTERNAL_dc3b6eab_7_rope_cu_329c565b4cuda3std6ranges3__45__cpo4swapE,@object
	.size		_ZN37_INTERNAL_dc3b6eab_7_rope_cu_329c565b4cuda3std6ranges3__45__cpo4swapE,(_ZN37_INTERNAL_dc3b6eab_7_rope_cu_329c565b4cuda3std3__420unreachable_sentinelE - _ZN37_INTERNAL_dc3b6eab_7_rope_cu_329c565b4cuda3std6ranges3__45__cpo4swapE)
_ZN37_INTERNAL_dc3b6eab_7_rope_cu_329c565b4cuda3std6ranges3__45__cpo4swapE:
	.zero		1
	.type		_ZN37_INTERNAL_dc3b6eab_7_rope_cu_329c565b4cuda3std3__420unreachable_sentinelE,@object
	.size		_ZN37_INTERNAL_dc3b6eab_7_rope_cu_329c565b4cuda3std3__420unreachable_sentinelE,(_ZN37_INTERNAL_dc3b6eab_7_rope_cu_329c565b6thrust23THRUST_300001_SM_900_NS6system6detail10sequential3seqE - _ZN37_INTERNAL_dc3b6eab_7_rope_cu_329c565b4cuda3std3__420unreachable_sentinelE)
_ZN37_INTERNAL_dc3b6eab_7_rope_cu_329c565b4cuda3std3__420unreachable_sentinelE:
	.zero		1
	.type		_ZN37_INTERNAL_dc3b6eab_7_rope_cu_329c565b6thrust23THRUST_300001_SM_900_NS6system6detail10sequential3seqE,@object
	.size		_ZN37_INTERNAL_dc3b6eab_7_rope_cu_329c565b6thrust23THRUST_300001_SM_900_NS6system6detail10sequential3seqE,(_ZN37_INTERNAL_dc3b6eab_7_rope_cu_329c565b4cuda3std3__45__cpo4cendE - _ZN37_INTERNAL_dc3b6eab_7_rope_cu_329c565b6thrust23THRUST_300001_SM_900_NS6system6detail10sequential3seqE)
_ZN37_INTERNAL_dc3b6eab_7_rope_cu_329c565b6thrust23THRUST_300001_SM_900_NS6system6detail10sequential3seqE:
	.zero		1
	.type		_ZN37_INTERNAL_dc3b6eab_7_rope_cu_329c565b4cuda3std3__45__cpo4cendE,@object
	.size		_ZN37_INTERNAL_dc3b6eab_7_rope_cu_329c565b4cuda3std3__45__cpo4cendE,(_ZN37_INTERNAL_dc3b6eab_7_rope_cu_329c565b4cuda3std6ranges3__45__cpo9iter_swapE - _ZN37_INTERNAL_dc3b6eab_7_rope_cu_329c565b4cuda3std3__45__cpo4cendE)
_ZN37_INTERNAL_dc3b6eab_7_rope_cu_329c565b4cuda3std3__45__cpo4cendE:
	.zero		1
	.type		_ZN37_INTERNAL_dc3b6eab_7_rope_cu_329c565b4cuda3std6ranges3__45__cpo9iter_swapE,@object
	.size		_ZN37_INTERNAL_dc3b6eab_7_rope_cu_329c565b4cuda3std6ranges3__45__cpo9iter_swapE,(_ZN37_INTERNAL_dc3b6eab_7_rope_cu_329c565b4cuda3std3__45__cpo5crendE - _ZN37_INTERNAL_dc3b6eab_7_rope_cu_329c565b4cuda3std6ranges3__45__cpo9iter_swapE)
_ZN37_INTERNAL_dc3b6eab_7_rope_cu_329c565b4cuda3std6ranges3__45__cpo9iter_swapE:
	.zero		1
	.type		_ZN37_INTERNAL_dc3b6eab_7_rope_cu_329c565b4cuda3std3__45__cpo5crendE,@object
	.size		_ZN37_INTERNAL_dc3b6eab_7_rope_cu_329c565b4cuda3std3__45__cpo5crendE,(_ZN37_INTERNAL_dc3b6eab_7_rope_cu_329c565b4cuda3std6ranges3__45__cpo5cdataE - _ZN37_INTERNAL_dc3b6eab_7_rope_cu_329c565b4cuda3std3__45__cpo5crendE)
_ZN37_INTERNAL_dc3b6eab_7_rope_cu_329c565b4cuda3std3__45__cpo5crendE:
	.zero		1
	.type		_ZN37_INTERNAL_dc3b6eab_7_rope_cu_329c565b4cuda3std6ranges3__45__cpo5cdataE,@object
	.size		_ZN37_INTERNAL_dc3b6eab_7_rope_cu_329c565b4cuda3std6ranges3__45__cpo5cdataE,(_ZN37_INTERNAL_dc3b6eab_7_rope_cu_329c565b4cuda3std6ranges3__45__cpo3endE - _ZN37_INTERNAL_dc3b6eab_7_rope_cu_329c565b4cuda3std6ranges3__45__cpo5cdataE)
_ZN37_INTERNAL_dc3b6eab_7_rope_cu_329c565b4cuda3std6ranges3__45__cpo5cdataE:
	.zero		1
	.type		_ZN37_INTERNAL_dc3b6eab_7_rope_cu_329c565b4cuda3std6ranges3__45__cpo3endE,@object
	.size		_ZN37_INTERNAL_dc3b6eab_7_rope_cu_329c565b4cuda3std6ranges3__45__cpo3endE,(_ZN37_INTERNAL_dc3b6eab_7_rope_cu_329c565b4cuda3std3__419piecewise_constructE - _ZN37_INTERNAL_dc3b6eab_7_rope_cu_329c565b4cuda3std6ranges3__45__cpo3endE)
_ZN37_INTERNAL_dc3b6eab_7_rope_cu_329c565b4cuda3std6ranges3__45__cpo3endE:
	.zero		1
	.type		_ZN37_INTERNAL_dc3b6eab_7_rope_cu_329c565b4cuda3std3__419piecewise_constructE,@object
	.size		_ZN37_INTERNAL_dc3b6eab_7_rope_cu_329c565b4cuda3std3__419piecewise_constructE,(_ZN37_INTERNAL_dc3b6eab_7_rope_cu_329c565b4cuda3std6ranges3__45__cpo5ssizeE - _ZN37_INTERNAL_dc3b6eab_7_rope_cu_329c565b4cuda3std3__419piecewise_constructE)
_ZN37_INTERNAL_dc3b6eab_7_rope_cu_329c565b4cuda3std3__419piecewise_constructE:
	.zero		1
	.type		_ZN37_INTERNAL_dc3b6eab_7_rope_cu_329c565b4cuda3std6ranges3__45__cpo5ssizeE,@object
	.size		_ZN37_INTERNAL_dc3b6eab_7_rope_cu_329c565b4cuda3std6ranges3__45__cpo5ssizeE,(_ZN37_INTERNAL_dc3b6eab_7_rope_cu_329c565b4cuda3std3__45__cpo3endE - _ZN37_INTERNAL_dc3b6eab_7_rope_cu_329c565b4cuda3std6ranges3__45__cpo5ssizeE)
_ZN37_INTERNAL_dc3b6eab_7_rope_cu_329c565b4cuda3std6ranges3__45__cpo5ssizeE:
	.zero		1
	.type		_ZN37_INTERNAL_dc3b6eab_7_rope_cu_329c565b4cuda3std3__45__cpo3endE,@object
	.size		_ZN37_INTERNAL_dc3b6eab_7_rope_cu_329c565b4cuda3std3__45__cpo3endE,(_ZN37_INTERNAL_dc3b6eab_7_rope_cu_329c565b4cuda3std6ranges3__45__cpo4cendE - _ZN37_INTERNAL_dc3b6eab_7_rope_cu_329c565b4cuda3std3__45__cpo3endE)
_ZN37_INTERNAL_dc3b6eab_7_rope_cu_329c565b4cuda3std3__45__cpo3endE:
	.zero		1
	.type		_ZN37_INTERNAL_dc3b6eab_7_rope_cu_329c565b4cuda3std6ranges3__45__cpo4cendE,@object
	.size		_ZN37_INTERNAL_dc3b6eab_7_rope_cu_329c565b4cuda3std6ranges3__45__cpo4cendE,(_ZN37_INTERNAL_dc3b6eab_7_rope_cu_329c565b4cuda3std3__45__cpo4rendE - _ZN37_INTERNAL_dc3b6eab_7_rope_cu_329c565b4cuda3std6ranges3__45__cpo4cendE)
_ZN37_INTERNAL_dc3b6eab_7_rope_cu_329c565b4cuda3std6ranges3__45__cpo4cendE:
	.zero		1
	.type		_ZN37_INTERNAL_dc3b6eab_7_rope_cu_329c565b4cuda3std3__45__cpo4rendE,@object
	.size		_ZN37_INTERNAL_dc3b6eab_7_rope_cu_329c565b4cuda3std3__45__cpo4rendE,(_ZN37_INTERNAL_dc3b6eab_7_rope_cu_329c565b4cuda3std6ranges3__45__cpo4prevE - _ZN37_INTERNAL_dc3b6eab_7_rope_cu_329c565b4cuda3std3__45__cpo4rendE)
_ZN37_INTERNAL_dc3b6eab_7_rope_cu_329c565b4cuda3std3__45__cpo4rendE:
	.zero		1
	.type		_ZN37_INTERNAL_dc3b6eab_7_rope_cu_329c565b4cuda3std6ranges3__45__cpo4prevE,@object
	.size		_ZN37_INTERNAL_dc3b6eab_7_rope_cu_329c565b4cuda3std6ranges3__45__cpo4prevE,(_ZN37_INTERNAL_dc3b6eab_7_rope_cu_329c565b4cuda3std6ranges3__45__cpo9iter_moveE - _ZN37_INTERNAL_dc3b6eab_7_rope_cu_329c565b4cuda3std6ranges3__45__cpo4prevE)
_ZN37_INTERNAL_dc3b6eab_7_rope_cu_329c565b4cuda3std6ranges3__45__cpo4prevE:
	.zero		1
	.type		_ZN37_INTERNAL_dc3b6eab_7_rope_cu_329c565b4cuda3std6ranges3__45__cpo9iter_moveE,@object
	.size		_ZN37_INTERNAL_dc3b6eab_7_rope_cu_329c565b4cuda3std6ranges3__45__cpo9iter_moveE,(.L_13 - _ZN37_INTERNAL_dc3b6eab_7_rope_cu_329c565b4cuda3std6ranges3__45__cpo9iter_moveE)
_ZN37_INTERNAL_dc3b6eab_7_rope_cu_329c565b4cuda3std6ranges3__45__cpo9iter_moveE:
	.zero		1
.L_13:


//--------------------- .nv.constant0._Z19rope_cuda_qk_kernelP6__halfS0_PKS_S2_iiiiiiPKiibi --------------------------
	.section	.nv.constant0._Z19rope_cuda_qk_kernelP6__halfS0_PKS_S2_iiiiiiPKiibi,"a",@progbits
	.sectionflags	@""
	.align	4
.nv.constant0._Z19rope_cuda_qk_kernelP6__halfS0_PKS_S2_iiiiiiPKiibi:
	.zero		604


//--------------------- .nv.constant0._Z16rope_cuda_kernelP6__halfPKS_S2_iiiiPKiibi --------------------------
	.section	.nv.constant0._Z16rope_cuda_kernelP6__halfPKS_S2_iiiiPKiibi,"a",@progbits
	.sectionflags	@""
	.align	4
.nv.constant0._Z16rope_cuda_kernelP6__halfPKS_S2_iiiiPKiibi:
	.zero		588


//--------------------- SYMBOLS --------------------------

	.type		.nv.reservedSmem.offset0,@object
	.size		.nv.reservedSmem.offset0,0x4
